	.target	sm_90a

	.elftype	@"ET_EXEC"


//--------------------- .note.nv.tkinfo           --------------------------
	.section	.note.nv.tkinfo,"",@"SHT_NOTE"
	.sectionflags	@"SHF_NOTE_NV_TKINFO"
	.tkinfo
        /*0018*/ 	.word	0x00000002
        /*0030*/ 	.string	""
        /*0030*/ 	.string	"ptxas"
        /*0030*/ 	.string	"Cuda compilation tools, release 13.0, V13.0.88"
        /*0030*/ 	.string	"Build cuda_13.0.r13.0/compiler.36424714_0"
        /*0030*/ 	.string	"-arch sm_90a -m 64 "



//--------------------- .note.nv.cuinfo           --------------------------
	.section	.note.nv.cuinfo,"",@"SHT_NOTE"
	.sectionflags	@"SHF_NOTE_NV_CUINFO"
        /*0018*/ 	.short	0x0002
        /*001a*/ 	.short	0x005a
        /*001c*/ 	.short	0x0082
	.zero		2


//--------------------- .nv.info                  --------------------------
	.section	.nv.info,"",@"SHT_CUDA_INFO"
	.align	4


	//----- nvinfo : EIATTR_REGCOUNT
	.align		4
        /*0000*/ 	.byte	0x04, 0x2f
        /*0002*/ 	.short	(.L_15 - .L_14)
	.align		4
.L_14:
        /*0004*/ 	.word	index@(_ZN7cutlass13device_kernelINS_4gemm6kernel13GemmUniversalIN4cute5tupleIJiiiiEEENS1_10collective13CollectiveMmaINS1_34MainloopSm90TmaGmmaWarpSpecializedILi6ENS5_IJNS4_1CILi2EEENSA_ILi1EEESC_EEENS1_32KernelTmaWarpSpecializedPingpongEEENS5_IJNSA_ILi64EEENSA_ILi8EEENSA_ILi256EEEEEENS_6half_tENS5_IJlSC_lEEESK_SL_NS4_8TiledMMAINS4_8MMA_AtomIJNS4_4SM904GMMA24MMA_64x8x16_F32F16F16_SSILNSP_5MajorE0ELSR_0ELNSP_7ScaleInE1ELSS_1EEEEEENS4_6LayoutINS5_IJSC_SC_SC_EEENS5_IJNSA_ILi0EEESX_SX_EEEEENS5_IJNS4_10UnderscoreES10_S10_EEEEENS4_13SM90_TMA_LOADENS4_14ComposedLayoutINS4_7SwizzleILi3ELi4ELi3EEENS4_18smem_ptr_flag_bitsILi16EEENSV_INS5_IJSH_SG_EEENS5_IJSG_SC_EEEEEEEvNS4_8identityENS4_23SM90_TMA_LOAD_MULTICASTES1C_vS1D_EENS_8epilogue10collective6detail29Sm90TmaWarpSpecializedAdapterINS1H_15DefaultEpilogueISK_SL_SL_NS1G_6thread17LinearCombinationISK_Li1EffLNS1L_9ScaleType4KindE0ELNS_15FloatRoundStyleE2ESK_EENS1_15EpilogueDefaultEEEEEvvEEEEvNT_6ParamsE)
        /*0008*/ 	.word	0x000000a8


	//----- nvinfo : EIATTR_FRAME_SIZE
	.align		4
.L_15:
        /*000c*/ 	.byte	0x04, 0x11
        /*000e*/ 	.short	(.L_17 - .L_16)
	.align		4
.L_16:
        /*0010*/ 	.word	index@(_ZN7cutlass13device_kernelINS_4gemm6kernel13GemmUniversalIN4cute5tupleIJiiiiEEENS1_10collective13CollectiveMmaINS1_34MainloopSm90TmaGmmaWarpSpecializedILi6ENS5_IJNS4_1CILi2EEENSA_ILi1EEESC_EEENS1_32KernelTmaWarpSpecializedPingpongEEENS5_IJNSA_ILi64EEENSA_ILi8EEENSA_ILi256EEEEEENS_6half_tENS5_IJlSC_lEEESK_SL_NS4_8TiledMMAINS4_8MMA_AtomIJNS4_4SM904GMMA24MMA_64x8x16_F32F16F16_SSILNSP_5MajorE0ELSR_0ELNSP_7ScaleInE1ELSS_1EEEEEENS4_6LayoutINS5_IJSC_SC_SC_EEENS5_IJNSA_ILi0EEESX_SX_EEEEENS5_IJNS4_10UnderscoreES10_S10_EEEEENS4_13SM90_TMA_LOADENS4_14ComposedLayoutINS4_7SwizzleILi3ELi4ELi3EEENS4_18smem_ptr_flag_bitsILi16EEENSV_INS5_IJSH_SG_EEENS5_IJSG_SC_EEEEEEEvNS4_8identityENS4_23SM90_TMA_LOAD_MULTICASTES1C_vS1D_EENS_8epilogue10collective6detail29Sm90TmaWarpSpecializedAdapterINS1H_15DefaultEpilogueISK_SL_SL_NS1G_6thread17LinearCombinationISK_Li1EffLNS1L_9ScaleType4KindE0ELNS_15FloatRoundStyleE2ESK_EENS1_15EpilogueDefaultEEEEEvvEEEEvNT_6ParamsE)
        /*0014*/ 	.word	0x00000000


	//----- nvinfo : EIATTR_MIN_STACK_SIZE
	.align		4
.L_17:
        /*0018*/ 	.byte	0x04, 0x12
        /*001a*/ 	.short	(.L_19 - .L_18)
	.align		4
.L_18:
        /*001c*/ 	.word	index@(_ZN7cutlass13device_kernelINS_4gemm6kernel13GemmUniversalIN4cute5tupleIJiiiiEEENS1_10collective13CollectiveMmaINS1_34MainloopSm90TmaGmmaWarpSpecializedILi6ENS5_IJNS4_1CILi2EEENSA_ILi1EEESC_EEENS1_32KernelTmaWarpSpecializedPingpongEEENS5_IJNSA_ILi64EEENSA_ILi8EEENSA_ILi256EEEEEENS_6half_tENS5_IJlSC_lEEESK_SL_NS4_8TiledMMAINS4_8MMA_AtomIJNS4_4SM904GMMA24MMA_64x8x16_F32F16F16_SSILNSP_5MajorE0ELSR_0ELNSP_7ScaleInE1ELSS_1EEEEEENS4_6LayoutINS5_IJSC_SC_SC_EEENS5_IJNSA_ILi0EEESX_SX_EEEEENS5_IJNS4_10UnderscoreES10_S10_EEEEENS4_13SM90_TMA_LOADENS4_14ComposedLayoutINS4_7SwizzleILi3ELi4ELi3EEENS4_18smem_ptr_flag_bitsILi16EEENSV_INS5_IJSH_SG_EEENS5_IJSG_SC_EEEEEEEvNS4_8identityENS4_23SM90_TMA_LOAD_MULTICASTES1C_vS1D_EENS_8epilogue10collective6detail29Sm90TmaWarpSpecializedAdapterINS1H_15DefaultEpilogueISK_SL_SL_NS1G_6thread17LinearCombinationISK_Li1EffLNS1L_9ScaleType4KindE0ELNS_15FloatRoundStyleE2ESK_EENS1_15EpilogueDefaultEEEEEvvEEEEvNT_6ParamsE)
        /*0020*/ 	.word	0x00000000
.L_19:


//--------------------- .nv.compat                --------------------------
	.section	.nv.compat,"",@"SHT_CUDA_COMPAT_INFO"
	.align	4
        /*0000*/ 	.byte	0x02, 0x09, 0x01, 0x00, 0x02, 0x02, 0x04, 0x00, 0x02, 0x05, 0x05, 0x00, 0x03, 0x07, 0x01, 0x01
        /*0010*/ 	.byte	0x02, 0x03, 0x01, 0x00, 0x02, 0x06, 0x01, 0x00, 0x04, 0x0b, 0x08, 0x00, 0x00, 0x00, 0x00, 0x00
        /*0020*/ 	.byte	0x00, 0x00, 0x00, 0x00


//--------------------- .nv.info._ZN7cutlass13device_kernelINS_4gemm6kernel13GemmUniversalIN4cute5tupleIJiiiiEEENS1_10collective13CollectiveMmaINS1_34MainloopSm90TmaGmmaWarpSpecializedILi6ENS5_IJNS4_1CILi2EEENSA_ILi1EEESC_EEENS1_32KernelTmaWarpSpecializedPingpongEEENS5_IJNSA_ILi64EEENSA_ILi8EEENSA_ILi256EEEEEENS_6half_tENS5_IJlSC_lEEESK_SL_NS4_8TiledMMAINS4_8MMA_AtomIJNS4_4SM904GMMA24MMA_64x8x16_F32F16F16_SSILNSP_5MajorE0ELSR_0ELNSP_7ScaleInE1ELSS_1EEEEEENS4_6LayoutINS5_IJSC_SC_SC_EEENS5_IJNSA_ILi0EEESX_SX_EEEEENS5_IJNS4_10UnderscoreES10_S10_EEEEENS4_13SM90_TMA_LOADENS4_14ComposedLayoutINS4_7SwizzleILi3ELi4ELi3EEENS4_18smem_ptr_flag_bitsILi16EEENSV_INS5_IJSH_SG_EEENS5_IJSG_SC_EEEEEEEvNS4_8identityENS4_23SM90_TMA_LOAD_MULTICASTES1C_vS1D_EENS_8epilogue10collective6detail29Sm90TmaWarpSpecializedAdapterINS1H_15DefaultEpilogueISK_SL_SL_NS1G_6thread17LinearCombinationISK_Li1EffLNS1L_9ScaleType4KindE0ELNS_15FloatRoundStyleE2ESK_EENS1_15EpilogueDefaultEEEEEvvEEEEvNT_6ParamsE --------------------------
	.section	.nv.info._ZN7cutlass13device_kernelINS_4gemm6kernel13GemmUniversalIN4cute5tupleIJiiiiEEENS1_10collective13CollectiveMmaINS1_34MainloopSm90TmaGmmaWarpSpecializedILi6ENS5_IJNS4_1CILi2EEENSA_ILi1EEESC_EEENS1_32KernelTmaWarpSpecializedPingpongEEENS5_IJNSA_ILi64EEENSA_ILi8EEENSA_ILi256EEEEEENS_6half_tENS5_IJlSC_lEEESK_SL_NS4_8TiledMMAINS4_8MMA_AtomIJNS4_4SM904GMMA24MMA_64x8x16_F32F16F16_SSILNSP_5MajorE0ELSR_0ELNSP_7ScaleInE1ELSS_1EEEEEENS4_6LayoutINS5_IJSC_SC_SC_EEENS5_IJNSA_ILi0EEESX_SX_EEEEENS5_IJNS4_10UnderscoreES10_S10_EEEEENS4_13SM90_TMA_LOADENS4_14ComposedLayoutINS4_7SwizzleILi3ELi4ELi3EEENS4_18smem_ptr_flag_bitsILi16EEENSV_INS5_IJSH_SG_EEENS5_IJSG_SC_EEEEEEEvNS4_8identityENS4_23SM90_TMA_LOAD_MULTICASTES1C_vS1D_EENS_8epilogue10collective6detail29Sm90TmaWarpSpecializedAdapterINS1H_15DefaultEpilogueISK_SL_SL_NS1G_6thread17LinearCombinationISK_Li1EffLNS1L_9ScaleType4KindE0ELNS_15FloatRoundStyleE2ESK_EENS1_15EpilogueDefaultEEEEEvvEEEEvNT_6ParamsE,"",@"SHT_CUDA_INFO"
	.sectionflags	@""
	.align	4


	//----- nvinfo : EIATTR_CUDA_API_VERSION
	.align		4
        /*0000*/ 	.byte	0x04, 0x37
        /*0002*/ 	.short	(.L_21 - .L_20)
.L_20:
        /*0004*/ 	.word	0x00000082


	//----- nvinfo : EIATTR_KPARAM_INFO
	.align		4
.L_21:
        /*0008*/ 	.byte	0x04, 0x17
        /*000a*/ 	.short	(.L_23 - .L_22)
.L_22:
        /*000c*/ 	.word	0x00000000
        /*0010*/ 	.short	0x0000
        /*0012*/ 	.short	0x0070
        /*0014*/ 	.byte	0x00, 0xf0, 0x01, 0x10


	//----- nvinfo : EIATTR_SPARSE_MMA_MASK
	.align		4
.L_23:
        /*0018*/ 	.byte	0x03, 0x50
        /*001a*/ 	.short	0x0000


	//----- nvinfo : EIATTR_MAXREG_COUNT
	.align		4
        /*001c*/ 	.byte	0x03, 0x1b
        /*001e*/ 	.short	0x00a8


	//----- nvinfo : EIATTR_NUM_BARRIERS
	.align		4
        /*0020*/ 	.byte	0x02, 0x4c
        /*0022*/ 	.byte	0x01
	.zero		1


	//----- nvinfo : EIATTR_EXTERNS
	.align		4
        /*0024*/ 	.byte	0x04, 0x0f
        /*0026*/ 	.short	(.L_25 - .L_24)


	//   ....[0]....
	.align		4
.L_24:
        /*0028*/ 	.word	index@(__assertfail)


	//----- nvinfo : EIATTR_MERCURY_ISA_VERSION
	.align		4
.L_25:
        /*002c*/ 	.byte	0x03, 0x5f
        /*002e*/ 	.short	0x0101


	//----- nvinfo : EIATTR_INT_WARP_WIDE_INSTR_OFFSETS
	.align		4
        /*0030*/ 	.byte	0x04, 0x31
        /*0032*/ 	.short	(.L_27 - .L_26)


	//   ....[0]....
.L_26:
        /*0034*/ 	.word	0x00000510


	//   ....[1]....
        /*0038*/ 	.word	0x00000530


	//   ....[2]....
        /*003c*/ 	.word	0x000005e0


	//   ....[3]....
        /*0040*/ 	.word	0x00000760


	//   ....[4]....
        /*0044*/ 	.word	0x00000770


	//   ....[5]....
        /*0048*/ 	.word	0x00000790


	//   ....[6]....
        /*004c*/ 	.word	0x000007b0


	//   ....[7]....
        /*0050*/ 	.word	0x00000820


	//   ....[8]....
        /*0054*/ 	.word	0x00002bc0


	//----- nvinfo : EIATTR_COOP_GROUP_MASK_REGIDS
	.align		4
.L_27:
        /*0058*/ 	.byte	0x04, 0x29
        /*005a*/ 	.short	(.L_29 - .L_28)


	//   ....[0]....
.L_28:
        /*005c*/ 	.word	0xffffffff


	//   ....[1]....
        /*0060*/ 	.word	0xffffffff


	//   ....[2]....
        /*0064*/ 	.word	0xffffffff


	//   ....[3]....
        /*0068*/ 	.word	0xffffffff


	//   ....[4]....
        /*006c*/ 	.word	0xffffffff


	//   ....[5]....
        /*0070*/ 	.word	0xffffffff


	//   ....[6]....
        /*0074*/ 	.word	0xffffffff


	//----- nvinfo : EIATTR_COOP_GROUP_INSTR_OFFSETS
	.align		4
.L_29:
        /*0078*/ 	.byte	0x04, 0x28
        /*007a*/ 	.short	(.L_31 - .L_30)


	//   ....[0]....
.L_30:
        /*007c*/ 	.word	0x00000060


	//   ....[1]....
        /*0080*/ 	.word	0x00000070


	//   ....[2]....
        /*0084*/ 	.word	0x00000130


	//   ....[3]....
        /*0088*/ 	.word	0x00000310


	//   ....[4]....
        /*008c*/ 	.word	0x00000350


	//   ....[5]....
        /*0090*/ 	.word	0x000003d0


	//   ....[6]....
        /*0094*/ 	.word	0x00000990


	//----- nvinfo : EIATTR_REG_RECONFIG
	.align		4
.L_31:
        /*0098*/ 	.byte	0x01, 0x54
	.zero		2


	//----- nvinfo : EIATTR_SYSCALL_OFFSETS
	.align		4
        /*009c*/ 	.byte	0x04, 0x46
        /*009e*/ 	.short	(.L_33 - .L_32)


	//   ....[0]....
.L_32:
        /*00a0*/ 	.word	0x00001970


	//----- nvinfo : EIATTR_MBARRIER_INSTR_OFFSETS
	.align		4
.L_33:
        /*00a4*/ 	.byte	0x04, 0x39
        /*00a6*/ 	.short	(.L_35 - .L_34)


	//   ....[0]....
.L_34:
        /*00a8*/ 	.word	0x00000230
        /*00ac*/ 	.word	0x000000ff
        /*00b0*/ 	.word	0x00000000
        /*00b4*/ 	.short	0x0100
        /*00b6*/ 	.byte	0x08
	.zero		1


	//   ....[1]....
        /*00b8*/ 	.word	0x00000240
        /*00bc*/ 	.word	0x000000ff
        /*00c0*/ 	.word	0x00000030
        /*00c4*/ 	.short	0x0100
        /*00c6*/ 	.byte	0x08
	.zero		1


	//   ....[2]....
        /*00c8*/ 	.word	0x00000250
        /*00cc*/ 	.word	0x000000ff
        /*00d0*/ 	.word	0x00000008
        /*00d4*/ 	.short	0x0100
        /*00d6*/ 	.byte	0x08
	.zero		1


	//   ....[3]....
        /*00d8*/ 	.word	0x00000260
        /*00dc*/ 	.word	0x000000ff
        /*00e0*/ 	.word	0x00000038
        /*00e4*/ 	.short	0x0100
        /*00e6*/ 	.byte	0x08
	.zero		1


	//   ....[4]....
        /*00e8*/ 	.word	0x00000270
        /*00ec*/ 	.word	0x000000ff
        /*00f0*/ 	.word	0x00000010
        /*00f4*/ 	.short	0x0100
        /*00f6*/ 	.byte	0x08
	.zero		1


	//   ....[5]....
        /*00f8*/ 	.word	0x00000280
        /*00fc*/ 	.word	0x000000ff
        /*0100*/ 	.word	0x00000040
        /*0104*/ 	.short	0x0100
        /*0106*/ 	.byte	0x08
	.zero		1


	//   ....[6]....
        /*0108*/ 	.word	0x00000290
        /*010c*/ 	.word	0x000000ff
        /*0110*/ 	.word	0x00000018
        /*0114*/ 	.short	0x0100
        /*0116*/ 	.byte	0x08
	.zero		1


	//   ....[7]....
        /*0118*/ 	.word	0x000002a0
        /*011c*/ 	.word	0x000000ff
        /*0120*/ 	.word	0x00000048
        /*0124*/ 	.short	0x0100
        /*0126*/ 	.byte	0x08
	.zero		1


	//   ....[8]....
        /*0128*/ 	.word	0x000002b0
        /*012c*/ 	.word	0x000000ff
        /*0130*/ 	.word	0x00000020
        /*0134*/ 	.short	0x0100
        /*0136*/ 	.byte	0x08
	.zero		1


	//   ....[9]....
        /*0138*/ 	.word	0x000002c0
        /*013c*/ 	.word	0x000000ff
        /*0140*/ 	.word	0x00000050
        /*0144*/ 	.short	0x0100
        /*0146*/ 	.byte	0x08
	.zero		1


	//   ....[10]....
        /*0148*/ 	.word	0x000002d0
        /*014c*/ 	.word	0x000000ff
        /*0150*/ 	.word	0x00000028
        /*0154*/ 	.short	0x0100
        /*0156*/ 	.byte	0x08
	.zero		1


	//   ....[11]....
        /*0158*/ 	.word	0x000002e0
        /*015c*/ 	.word	0x000000ff
        /*0160*/ 	.word	0x00000058
        /*0164*/ 	.short	0x0100
        /*0166*/ 	.byte	0x08
	.zero		1


	//   ....[12]....
        /*0168*/ 	.word	0x000007e0
        /*016c*/ 	.word	0x000000ff
        /*0170*/ 	.word	0x00000090
        /*0174*/ 	.short	0x0100
        /*0176*/ 	.byte	0x08
	.zero		1


	//   ....[13]....
        /*0178*/ 	.word	0x000008a0
        /*017c*/ 	.word	0x000000ff
        /*0180*/ 	.word	0x00000098
        /*0184*/ 	.short	0x0100
        /*0186*/ 	.byte	0x08
	.zero		1


	//   ....[14]....
        /*0188*/ 	.word	0x00000910
        /*018c*/ 	.word	0x000000ff
        /*0190*/ 	.word	0x00000070
        /*0194*/ 	.short	0x0100
        /*0196*/ 	.byte	0x09
	.zero		1


	//   ....[15]....
        /*0198*/ 	.word	0x00000920
        /*019c*/ 	.word	0x000000ff
        /*01a0*/ 	.word	0x00000078
        /*01a4*/ 	.short	0x0100
        /*01a6*/ 	.byte	0x09
	.zero		1


	//   ....[16]....
        /*01a8*/ 	.word	0x00000930
        /*01ac*/ 	.word	0x000000ff
        /*01b0*/ 	.word	0x00000080
        /*01b4*/ 	.short	0x0100
        /*01b6*/ 	.byte	0x09
	.zero		1


	//   ....[17]....
        /*01b8*/ 	.word	0x00000940
        /*01bc*/ 	.word	0x000000ff
        /*01c0*/ 	.word	0x00000088
        /*01c4*/ 	.short	0x0100
        /*01c6*/ 	.byte	0x09
	.zero		1


	//   ....[18]....
        /*01c8*/ 	.word	0x00001830
        /*01cc*/ 	.word	0x000000ff
        /*01d0*/ 	.word	0xfffffff8
        /*01d4*/ 	.short	0x010a
        /*01d6*/ 	.byte	0x2b
	.zero		1


	//   ....[19]....
        /*01d8*/ 	.word	0x000019f0
        /*01dc*/ 	.word	0x00000003
        /*01e0*/ 	.word	0x00000000
        /*01e4*/ 	.short	0x010a
        /*01e6*/ 	.byte	0x3f
	.zero		1


	//   ....[20]....
        /*01e8*/ 	.word	0x00001a30
        /*01ec*/ 	.word	0x00000003
        /*01f0*/ 	.word	0x00000000
        /*01f4*/ 	.short	0x010a
        /*01f6*/ 	.byte	0x3f
	.zero		1


	//   ....[21]....
        /*01f8*/ 	.word	0x00002270
        /*01fc*/ 	.word	0x000000ff
        /*0200*/ 	.word	0x00000000
        /*0204*/ 	.short	0x010a
        /*0206*/ 	.byte	0x05
	.zero		1


	//   ....[22]....
        /*0208*/ 	.word	0x000022b0
        /*020c*/ 	.word	0x000000ff
        /*0210*/ 	.word	0x00000000
        /*0214*/ 	.short	0x010a
        /*0216*/ 	.byte	0x05
	.zero		1


	//   ....[23]....
        /*0218*/ 	.word	0x00002a50
        /*021c*/ 	.word	0x00000003
        /*0220*/ 	.word	0x00000000
        /*0224*/ 	.short	0x0101
        /*0226*/ 	.byte	0x3f
	.zero		1


	//   ....[24]....
        /*0228*/ 	.word	0x00002b60
        /*022c*/ 	.word	0x00000002
        /*0230*/ 	.word	0x00000000
        /*0234*/ 	.short	0x0101
        /*0236*/ 	.byte	0x29
	.zero		1


	//   ....[25]....
        /*0238*/ 	.word	0x00002c60
        /*023c*/ 	.word	0x00000003
        /*0240*/ 	.word	0x00000000
        /*0244*/ 	.short	0x0101
        /*0246*/ 	.byte	0x3f
	.zero		1


	//   ....[26]....
        /*0248*/ 	.word	0x00002ce0
        /*024c*/ 	.word	0x000000ff
        /*0250*/ 	.word	0x00000008
        /*0254*/ 	.short	0x010a
        /*0256*/ 	.byte	0x2b
	.zero		1


	//   ....[27]....
        /*0258*/ 	.word	0x00003650
        /*025c*/ 	.word	0x00000000
        /*0260*/ 	.word	0x00000000
        /*0264*/ 	.short	0x0101
        /*0266*/ 	.byte	0x29
	.zero		1


	//   ....[28]....
        /*0268*/ 	.word	0x00003f60
        /*026c*/ 	.word	0x0000000c
        /*0270*/ 	.word	0x00000030
        /*0274*/ 	.short	0x010a
        /*0276*/ 	.byte	0x3f
	.zero		1


	//   ....[29]....
        /*0278*/ 	.word	0x00004540
        /*027c*/ 	.word	0x00000005
        /*0280*/ 	.word	0x00000098
        /*0284*/ 	.short	0x0101
        /*0286*/ 	.byte	0x3f
	.zero		1


	//   ....[30]....
        /*0288*/ 	.word	0x00004ca0
        /*028c*/ 	.word	0x00000005
        /*0290*/ 	.word	0x00000000
        /*0294*/ 	.short	0x010a
        /*0296*/ 	.byte	0x3f
	.zero		1


	//   ....[31]....
        /*0298*/ 	.word	0x00004d20
        /*029c*/ 	.word	0x00000009
        /*02a0*/ 	.word	0x00000000
        /*02a4*/ 	.short	0x010a
        /*02a6*/ 	.byte	0x3f
	.zero		1


	//   ....[32]....
        /*02a8*/ 	.word	0x00004db0
        /*02ac*/ 	.word	0x00000008
        /*02b0*/ 	.word	0x00000000
        /*02b4*/ 	.short	0x010a
        /*02b6*/ 	.byte	0x3f
	.zero		1


	//   ....[33]....
        /*02b8*/ 	.word	0x00004e40
        /*02bc*/ 	.word	0x00000009
        /*02c0*/ 	.word	0x00000000
        /*02c4*/ 	.short	0x010a
        /*02c6*/ 	.byte	0x3f
	.zero		1


	//   ....[34]....
        /*02c8*/ 	.word	0x00004ed0
        /*02cc*/ 	.word	0x00000006
        /*02d0*/ 	.word	0x00000000
        /*02d4*/ 	.short	0x010a
        /*02d6*/ 	.byte	0x3f
	.zero		1


	//   ....[35]....
        /*02d8*/ 	.word	0x00004f60
        /*02dc*/ 	.word	0x00000003
        /*02e0*/ 	.word	0x00000000
        /*02e4*/ 	.short	0x010a
        /*02e6*/ 	.byte	0x3f
	.zero		1


	//   ....[36]....
        /*02e8*/ 	.word	0x00004fd0
        /*02ec*/ 	.word	0x00000003
        /*02f0*/ 	.word	0xfffffff8
        /*02f4*/ 	.short	0x010a
        /*02f6*/ 	.byte	0x3f
	.zero		1


	//   ....[37]....
        /*02f8*/ 	.word	0x00005020
        /*02fc*/ 	.word	0x00000003
        /*0300*/ 	.word	0x00000000
        /*0304*/ 	.short	0x010a
        /*0306*/ 	.byte	0x3f
	.zero		1


	//   ....[38]....
        /*0308*/ 	.word	0x00005080
        /*030c*/ 	.word	0x00000004
        /*0310*/ 	.word	0x00000000
        /*0314*/ 	.short	0x010a
        /*0316*/ 	.byte	0x3f
	.zero		1


	//   ....[39]....
        /*0318*/ 	.word	0x000050e0
        /*031c*/ 	.word	0x00000003
        /*0320*/ 	.word	0x00000008
        /*0324*/ 	.short	0x010a
        /*0326*/ 	.byte	0x3f
	.zero		1


	//   ....[40]....
        /*0328*/ 	.word	0x000051b0
        /*032c*/ 	.word	0x0000000c
        /*0330*/ 	.word	0x00000030
        /*0334*/ 	.short	0x010a
        /*0336*/ 	.byte	0x3f
	.zero		1


	//   ....[41]....
        /*0338*/ 	.word	0x00005280
        /*033c*/ 	.word	0x00000005
        /*0340*/ 	.word	0x00000000
        /*0344*/ 	.short	0x010a
        /*0346*/ 	.byte	0x3f
	.zero		1


	//   ....[42]....
        /*0348*/ 	.word	0x000052d0
        /*034c*/ 	.word	0x00000009
        /*0350*/ 	.word	0x00000000
        /*0354*/ 	.short	0x010a
        /*0356*/ 	.byte	0x3f
	.zero		1


	//   ....[43]....
        /*0358*/ 	.word	0x00005320
        /*035c*/ 	.word	0x00000008
        /*0360*/ 	.word	0x00000000
        /*0364*/ 	.short	0x010a
        /*0366*/ 	.byte	0x3f
	.zero		1


	//   ....[44]....
        /*0368*/ 	.word	0x00005370
        /*036c*/ 	.word	0x00000009
        /*0370*/ 	.word	0x00000000
        /*0374*/ 	.short	0x010a
        /*0376*/ 	.byte	0x3f
	.zero		1


	//   ....[45]....
        /*0378*/ 	.word	0x000053c0
        /*037c*/ 	.word	0x00000006
        /*0380*/ 	.word	0x00000000
        /*0384*/ 	.short	0x010a
        /*0386*/ 	.byte	0x3f
	.zero		1


	//----- nvinfo : EIATTR_NUM_MBARRIERS
	.align		4
.L_35:
        /*0388*/ 	.byte	0x03, 0x38
        /*038a*/ 	.short	0x0012


	//----- nvinfo : EIATTR_EXIT_INSTR_OFFSETS
	.align		4
        /*038c*/ 	.byte	0x04, 0x1c
        /*038e*/ 	.short	(.L_37 - .L_36)


	//   ....[0]....
.L_36:
        /*0390*/ 	.word	0x00001440


	//   ....[1]....
        /*0394*/ 	.word	0x000014a0


	//   ....[2]....
        /*0398*/ 	.word	0x00003c40


	//   ....[3]....
        /*039c*/ 	.word	0x00003c70


	//   ....[4]....
        /*03a0*/ 	.word	0x00004fb0


	//----- nvinfo : EIATTR_MAX_THREADS
	.align		4
.L_37:
        /*03a4*/ 	.byte	0x04, 0x05
        /*03a6*/ 	.short	(.L_39 - .L_38)
.L_38:
        /*03a8*/ 	.word	0x00000180
        /*03ac*/ 	.word	0x00000001
        /*03b0*/ 	.word	0x00000001


	//----- nvinfo : EIATTR_CRS_STACK_SIZE
	.align		4
.L_39:
        /*03b4*/ 	.byte	0x04, 0x1e
        /*03b6*/ 	.short	(.L_41 - .L_40)
.L_40:
        /*03b8*/ 	.word	0x00000000


	//----- nvinfo : EIATTR_CBANK_PARAM_SIZE
	.align		4
.L_41:
        /*03bc*/ 	.byte	0x03, 0x19
        /*03be*/ 	.short	0x0470


	//----- nvinfo : EIATTR_PARAM_CBANK
	.align		4
        /*03c0*/ 	.byte	0x04, 0x0a
        /*03c2*/ 	.short	(.L_43 - .L_42)
	.align		4
.L_42:
        /*03c4*/ 	.word	index@(.nv.constant0._ZN7cutlass13device_kernelINS_4gemm6kernel13GemmUniversalIN4cute5tupleIJiiiiEEENS1_10collective13CollectiveMmaINS1_34MainloopSm90TmaGmmaWarpSpecializedILi6ENS5_IJNS4_1CILi2EEENSA_ILi1EEESC_EEENS1_32KernelTmaWarpSpecializedPingpongEEENS5_IJNSA_ILi64EEENSA_ILi8EEENSA_ILi256EEEEEENS_6half_tENS5_IJlSC_lEEESK_SL_NS4_8TiledMMAINS4_8MMA_AtomIJNS4_4SM904GMMA24MMA_64x8x16_F32F16F16_SSILNSP_5MajorE0ELSR_0ELNSP_7ScaleInE1ELSS_1EEEEEENS4_6LayoutINS5_IJSC_SC_SC_EEENS5_IJNSA_ILi0EEESX_SX_EEEEENS5_IJNS4_10UnderscoreES10_S10_EEEEENS4_13SM90_TMA_LOADENS4_14ComposedLayoutINS4_7SwizzleILi3ELi4ELi3EEENS4_18smem_ptr_flag_bitsILi16EEENSV_INS5_IJSH_SG_EEENS5_IJSG_SC_EEEEEEEvNS4_8identityENS4_23SM90_TMA_LOAD_MULTICASTES1C_vS1D_EENS_8epilogue10collective6detail29Sm90TmaWarpSpecializedAdapterINS1H_15DefaultEpilogueISK_SL_SL_NS1G_6thread17LinearCombinationISK_Li1EffLNS1L_9ScaleType4KindE0ELNS_15FloatRoundStyleE2ESK_EENS1_15EpilogueDefaultEEEEEvvEEEEvNT_6ParamsE)
        /*03c8*/ 	.short	0x0210
        /*03ca*/ 	.short	0x0470


	//----- nvinfo : EIATTR_SW_WAR
	.align		4
.L_43:
        /*03cc*/ 	.byte	0x04, 0x36
        /*03ce*/ 	.short	(.L_45 - .L_44)
.L_44:
        /*03d0*/ 	.word	0x00000008
.L_45:


//--------------------- .nv.callgraph             --------------------------
	.section	.nv.callgraph,"",@"SHT_CUDA_CALLGRAPH"
	.align	4
	.sectionentsize	8
	.align		4
        /*0000*/ 	.word	0x00000000
	.align		4
        /*0004*/ 	.word	0xffffffff
	.align		4
        /*0008*/ 	.word	index@(_ZN7cutlass13device_kernelINS_4gemm6kernel13GemmUniversalIN4cute5tupleIJiiiiEEENS1_10collective13CollectiveMmaINS1_34MainloopSm90TmaGmmaWarpSpecializedILi6ENS5_IJNS4_1CILi2EEENSA_ILi1EEESC_EEENS1_32KernelTmaWarpSpecializedPingpongEEENS5_IJNSA_ILi64EEENSA_ILi8EEENSA_ILi256EEEEEENS_6half_tENS5_IJlSC_lEEESK_SL_NS4_8TiledMMAINS4_8MMA_AtomIJNS4_4SM904GMMA24MMA_64x8x16_F32F16F16_SSILNSP_5MajorE0ELSR_0ELNSP_7ScaleInE1ELSS_1EEEEEENS4_6LayoutINS5_IJSC_SC_SC_EEENS5_IJNSA_ILi0EEESX_SX_EEEEENS5_IJNS4_10UnderscoreES10_S10_EEEEENS4_13SM90_TMA_LOADENS4_14ComposedLayoutINS4_7SwizzleILi3ELi4ELi3EEENS4_18smem_ptr_flag_bitsILi16EEENSV_INS5_IJSH_SG_EEENS5_IJSG_SC_EEEEEEEvNS4_8identityENS4_23SM90_TMA_LOAD_MULTICASTES1C_vS1D_EENS_8epilogue10collective6detail29Sm90TmaWarpSpecializedAdapterINS1H_15DefaultEpilogueISK_SL_SL_NS1G_6thread17LinearCombinationISK_Li1EffLNS1L_9ScaleType4KindE0ELNS_15FloatRoundStyleE2ESK_EENS1_15EpilogueDefaultEEEEEvvEEEEvNT_6ParamsE)
	.align		4
        /*000c*/ 	.word	index@(__assertfail)
	.align		4
        /*0010*/ 	.word	0x00000000
	.align		4
        /*0014*/ 	.word	0xfffffffe
	.align		4
        /*0018*/ 	.word	0x00000000
	.align		4
        /*001c*/ 	.word	0xfffffffd
	.align		4
        /*0020*/ 	.word	0x00000000
	.align		4
        /*0024*/ 	.word	0xfffffffc


//--------------------- .nv.constant4             --------------------------
	.section	.nv.constant4,"a",@progbits
	.align	8
	.align		8
.nv.constant4:
        /*0000*/ 	.dword	__assertfail
	.align		8
        /*0008*/ 	.dword	__unnamed_1
	.align		8
        /*0010*/ 	.dword	_ZN40_INTERNAL_a293c827_4_k_cu_ebefe17d_150344cuda3std3__45__cpo5beginE
	.align		8
        /*0018*/ 	.dword	_ZN40_INTERNAL_a293c827_4_k_cu_ebefe17d_150344cuda3std3__45__cpo3endE
	.align		8
        /*0020*/ 	.dword	_ZN40_INTERNAL_a293c827_4_k_cu_ebefe17d_150344cuda3std3__45__cpo6cbeginE
	.align		8
        /*0028*/ 	.dword	_ZN40_INTERNAL_a293c827_4_k_cu_ebefe17d_150344cuda3std3__45__cpo4cendE
	.align		8
        /*0030*/ 	.dword	_ZN40_INTERNAL_a293c827_4_k_cu_ebefe17d_150344cuda3std3__442_GLOBAL__N__a293c827_4_k_cu_ebefe17d_150346ignoreE
	.align		8
        /*0038*/ 	.dword	_ZN40_INTERNAL_a293c827_4_k_cu_ebefe17d_150344cuda3std3__419piecewise_constructE
	.align		8
        /*0040*/ 	.dword	_ZN40_INTERNAL_a293c827_4_k_cu_ebefe17d_150344cuda3std3__48in_placeE
	.align		8
        /*0048*/ 	.dword	_ZN40_INTERNAL_a293c827_4_k_cu_ebefe17d_150344cuda3std6ranges3__45__cpo4swapE
	.align		8
        /*0050*/ 	.dword	_ZN40_INTERNAL_a293c827_4_k_cu_ebefe17d_150344cuda3std6ranges3__45__cpo9iter_moveE
	.align		8
        /*0058*/ 	.dword	_ZN40_INTERNAL_a293c827_4_k_cu_ebefe17d_150344cute7productE
	.align		8
        /*0060*/ 	.dword	_ZN40_INTERNAL_a293c827_4_k_cu_ebefe17d_150344cute1_E
	.align		8
        /*0068*/ 	.dword	$str$22
	.align		8
        /*0070*/ 	.dword	$str$23


//--------------------- .text._ZN7cutlass13device_kernelINS_4gemm6kernel13GemmUniversalIN4cute5tupleIJiiiiEEENS1_10collective13CollectiveMmaINS1_34MainloopSm90TmaGmmaWarpSpecializedILi6ENS5_IJNS4_1CILi2EEENSA_ILi1EEESC_EEENS1_32KernelTmaWarpSpecializedPingpongEEENS5_IJNSA_ILi64EEENSA_ILi8EEENSA_ILi256EEEEEENS_6half_tENS5_IJlSC_lEEESK_SL_NS4_8TiledMMAINS4_8MMA_AtomIJNS4_4SM904GMMA24MMA_64x8x16_F32F16F16_SSILNSP_5MajorE0ELSR_0ELNSP_7ScaleInE1ELSS_1EEEEEENS4_6LayoutINS5_IJSC_SC_SC_EEENS5_IJNSA_ILi0EEESX_SX_EEEEENS5_IJNS4_10UnderscoreES10_S10_EEEEENS4_13SM90_TMA_LOADENS4_14ComposedLayoutINS4_7SwizzleILi3ELi4ELi3EEENS4_18smem_ptr_flag_bitsILi16EEENSV_INS5_IJSH_SG_EEENS5_IJSG_SC_EEEEEEEvNS4_8identityENS4_23SM90_TMA_LOAD_MULTICASTES1C_vS1D_EENS_8epilogue10collective6detail29Sm90TmaWarpSpecializedAdapterINS1H_15DefaultEpilogueISK_SL_SL_NS1G_6thread17LinearCombinationISK_Li1EffLNS1L_9ScaleType4KindE0ELNS_15FloatRoundStyleE2ESK_EENS1_15EpilogueDefaultEEEEEvvEEEEvNT_6ParamsE --------------------------
	.section	.text._ZN7cutlass13device_kernelINS_4gemm6kernel13GemmUniversalIN4cute5tupleIJiiiiEEENS1_10collective13CollectiveMmaINS1_34MainloopSm90TmaGmmaWarpSpecializedILi6ENS5_IJNS4_1CILi2EEENSA_ILi1EEESC_EEENS1_32KernelTmaWarpSpecializedPingpongEEENS5_IJNSA_ILi64EEENSA_ILi8EEENSA_ILi256EEEEEENS_6half_tENS5_IJlSC_lEEESK_SL_NS4_8TiledMMAINS4_8MMA_AtomIJNS4_4SM904GMMA24MMA_64x8x16_F32F16F16_SSILNSP_5MajorE0ELSR_0ELNSP_7ScaleInE1ELSS_1EEEEEENS4_6LayoutINS5_IJSC_SC_SC_EEENS5_IJNSA_ILi0EEESX_SX_EEEEENS5_IJNS4_10UnderscoreES10_S10_EEEEENS4_13SM90_TMA_LOADENS4_14ComposedLayoutINS4_7SwizzleILi3ELi4ELi3EEENS4_18smem_ptr_flag_bitsILi16EEENSV_INS5_IJSH_SG_EEENS5_IJSG_SC_EEEEEEEvNS4_8identityENS4_23SM90_TMA_LOAD_MULTICASTES1C_vS1D_EENS_8epilogue10collective6detail29Sm90TmaWarpSpecializedAdapterINS1H_15DefaultEpilogueISK_SL_SL_NS1G_6thread17LinearCombinationISK_Li1EffLNS1L_9ScaleType4KindE0ELNS_15FloatRoundStyleE2ESK_EENS1_15EpilogueDefaultEEEEEvvEEEEvNT_6ParamsE,"ax",@progbits
	.align	128
.text._ZN7cutlass13device_kernelINS_4gemm6kernel13GemmUniversalIN4cute5tupleIJiiiiEEENS1_10collective13CollectiveMmaINS1_34MainloopSm90TmaGmmaWarpSpecializedILi6ENS5_IJNS4_1CILi2EEENSA_ILi1EEESC_EEENS1_32KernelTmaWarpSpecializedPingpongEEENS5_IJNSA_ILi64EEENSA_ILi8EEENSA_ILi256EEEEEENS_6half_tENS5_IJlSC_lEEESK_SL_NS4_8TiledMMAINS4_8MMA_AtomIJNS4_4SM904GMMA24MMA_64x8x16_F32F16F16_SSILNSP_5MajorE0ELSR_0ELNSP_7ScaleInE1ELSS_1EEEEEENS4_6LayoutINS5_IJSC_SC_SC_EEENS5_IJNSA_ILi0EEESX_SX_EEEEENS5_IJNS4_10UnderscoreES10_S10_EEEEENS4_13SM90_TMA_LOADENS4_14ComposedLayoutINS4_7SwizzleILi3ELi4ELi3EEENS4_18smem_ptr_flag_bitsILi16EEENSV_INS5_IJSH_SG_EEENS5_IJSG_SC_EEEEEEEvNS4_8identityENS4_23SM90_TMA_LOAD_MULTICASTES1C_vS1D_EENS_8epilogue10collective6detail29Sm90TmaWarpSpecializedAdapterINS1H_15DefaultEpilogueISK_SL_SL_NS1G_6thread17LinearCombinationISK_Li1EffLNS1L_9ScaleType4KindE0ELNS_15FloatRoundStyleE2ESK_EENS1_15EpilogueDefaultEEEEEvvEEEEvNT_6ParamsE:
        .type           _ZN7cutlass13device_kernelINS_4gemm6kernel13GemmUniversalIN4cute5tupleIJiiiiEEENS1_10collective13CollectiveMmaINS1_34MainloopSm90TmaGmmaWarpSpecializedILi6ENS5_IJNS4_1CILi2EEENSA_ILi1EEESC_EEENS1_32KernelTmaWarpSpecializedPingpongEEENS5_IJNSA_ILi64EEENSA_ILi8EEENSA_ILi256EEEEEENS_6half_tENS5_IJlSC_lEEESK_SL_NS4_8TiledMMAINS4_8MMA_AtomIJNS4_4SM904GMMA24MMA_64x8x16_F32F16F16_SSILNSP_5MajorE0ELSR_0ELNSP_7ScaleInE1ELSS_1EEEEEENS4_6LayoutINS5_IJSC_SC_SC_EEENS5_IJNSA_ILi0EEESX_SX_EEEEENS5_IJNS4_10UnderscoreES10_S10_EEEEENS4_13SM90_TMA_LOADENS4_14ComposedLayoutINS4_7SwizzleILi3ELi4ELi3EEENS4_18smem_ptr_flag_bitsILi16EEENSV_INS5_IJSH_SG_EEENS5_IJSG_SC_EEEEEEEvNS4_8identityENS4_23SM90_TMA_LOAD_MULTICASTES1C_vS1D_EENS_8epilogue10collective6detail29Sm90TmaWarpSpecializedAdapterINS1H_15DefaultEpilogueISK_SL_SL_NS1G_6thread17LinearCombinationISK_Li1EffLNS1L_9ScaleType4KindE0ELNS_15FloatRoundStyleE2ESK_EENS1_15EpilogueDefaultEEEEEvvEEEEvNT_6ParamsE,@function
        .size           _ZN7cutlass13device_kernelINS_4gemm6kernel13GemmUniversalIN4cute5tupleIJiiiiEEENS1_10collective13CollectiveMmaINS1_34MainloopSm90TmaGmmaWarpSpecializedILi6ENS5_IJNS4_1CILi2EEENSA_ILi1EEESC_EEENS1_32KernelTmaWarpSpecializedPingpongEEENS5_IJNSA_ILi64EEENSA_ILi8EEENSA_ILi256EEEEEENS_6half_tENS5_IJlSC_lEEESK_SL_NS4_8TiledMMAINS4_8MMA_AtomIJNS4_4SM904GMMA24MMA_64x8x16_F32F16F16_SSILNSP_5MajorE0ELSR_0ELNSP_7ScaleInE1ELSS_1EEEEEENS4_6LayoutINS5_IJSC_SC_SC_EEENS5_IJNSA_ILi0EEESX_SX_EEEEENS5_IJNS4_10UnderscoreES10_S10_EEEEENS4_13SM90_TMA_LOADENS4_14ComposedLayoutINS4_7SwizzleILi3ELi4ELi3EEENS4_18smem_ptr_flag_bitsILi16EEENSV_INS5_IJSH_SG_EEENS5_IJSG_SC_EEEEEEEvNS4_8identityENS4_23SM90_TMA_LOAD_MULTICASTES1C_vS1D_EENS_8epilogue10collective6detail29Sm90TmaWarpSpecializedAdapterINS1H_15DefaultEpilogueISK_SL_SL_NS1G_6thread17LinearCombinationISK_Li1EffLNS1L_9ScaleType4KindE0ELNS_15FloatRoundStyleE2ESK_EENS1_15EpilogueDefaultEEEEEvvEEEEvNT_6ParamsE,(.L_x_85 - _ZN7cutlass13device_kernelINS_4gemm6kernel13GemmUniversalIN4cute5tupleIJiiiiEEENS1_10collective13CollectiveMmaINS1_34MainloopSm90TmaGmmaWarpSpecializedILi6ENS5_IJNS4_1CILi2EEENSA_ILi1EEESC_EEENS1_32KernelTmaWarpSpecializedPingpongEEENS5_IJNSA_ILi64EEENSA_ILi8EEENSA_ILi256EEEEEENS_6half_tENS5_IJlSC_lEEESK_SL_NS4_8TiledMMAINS4_8MMA_AtomIJNS4_4SM904GMMA24MMA_64x8x16_F32F16F16_SSILNSP_5MajorE0ELSR_0ELNSP_7ScaleInE1ELSS_1EEEEEENS4_6LayoutINS5_IJSC_SC_SC_EEENS5_IJNSA_ILi0EEESX_SX_EEEEENS5_IJNS4_10UnderscoreES10_S10_EEEEENS4_13SM90_TMA_LOADENS4_14ComposedLayoutINS4_7SwizzleILi3ELi4ELi3EEENS4_18smem_ptr_flag_bitsILi16EEENSV_INS5_IJSH_SG_EEENS5_IJSG_SC_EEEEEEEvNS4_8identityENS4_23SM90_TMA_LOAD_MULTICASTES1C_vS1D_EENS_8epilogue10collective6detail29Sm90TmaWarpSpecializedAdapterINS1H_15DefaultEpilogueISK_SL_SL_NS1G_6thread17LinearCombinationISK_Li1EffLNS1L_9ScaleType4KindE0ELNS_15FloatRoundStyleE2ESK_EENS1_15EpilogueDefaultEEEEEvvEEEEvNT_6ParamsE)
        .other          _ZN7cutlass13device_kernelINS_4gemm6kernel13GemmUniversalIN4cute5tupleIJiiiiEEENS1_10collective13CollectiveMmaINS1_34MainloopSm90TmaGmmaWarpSpecializedILi6ENS5_IJNS4_1CILi2EEENSA_ILi1EEESC_EEENS1_32KernelTmaWarpSpecializedPingpongEEENS5_IJNSA_ILi64EEENSA_ILi8EEENSA_ILi256EEEEEENS_6half_tENS5_IJlSC_lEEESK_SL_NS4_8TiledMMAINS4_8MMA_AtomIJNS4_4SM904GMMA24MMA_64x8x16_F32F16F16_SSILNSP_5MajorE0ELSR_0ELNSP_7ScaleInE1ELSS_1EEEEEENS4_6LayoutINS5_IJSC_SC_SC_EEENS5_IJNSA_ILi0EEESX_SX_EEEEENS5_IJNS4_10UnderscoreES10_S10_EEEEENS4_13SM90_TMA_LOADENS4_14ComposedLayoutINS4_7SwizzleILi3ELi4ELi3EEENS4_18smem_ptr_flag_bitsILi16EEENSV_INS5_IJSH_SG_EEENS5_IJSG_SC_EEEEEEEvNS4_8identityENS4_23SM90_TMA_LOAD_MULTICASTES1C_vS1D_EENS_8epilogue10collective6detail29Sm90TmaWarpSpecializedAdapterINS1H_15DefaultEpilogueISK_SL_SL_NS1G_6thread17LinearCombinationISK_Li1EffLNS1L_9ScaleType4KindE0ELNS_15FloatRoundStyleE2ESK_EENS1_15EpilogueDefaultEEEEEvvEEEEvNT_6ParamsE,@"STO_CUDA_ENTRY STV_DEFAULT"
_ZN7cutlass13device_kernelINS_4gemm6kernel13GemmUniversalIN4cute5tupleIJiiiiEEENS1_10collective13CollectiveMmaINS1_34MainloopSm90TmaGmmaWarpSpecializedILi6ENS5_IJNS4_1CILi2EEENSA_ILi1EEESC_EEENS1_32KernelTmaWarpSpecializedPingpongEEENS5_IJNSA_ILi64EEENSA_ILi8EEENSA_ILi256EEEEEENS_6half_tENS5_IJlSC_lEEESK_SL_NS4_8TiledMMAINS4_8MMA_AtomIJNS4_4SM904GMMA24MMA_64x8x16_F32F16F16_SSILNSP_5MajorE0ELSR_0ELNSP_7ScaleInE1ELSS_1EEEEEENS4_6LayoutINS5_IJSC_SC_SC_EEENS5_IJNSA_ILi0EEESX_SX_EEEEENS5_IJNS4_10UnderscoreES10_S10_EEEEENS4_13SM90_TMA_LOADENS4_14ComposedLayoutINS4_7SwizzleILi3ELi4ELi3EEENS4_18smem_ptr_flag_bitsILi16EEENSV_INS5_IJSH_SG_EEENS5_IJSG_SC_EEEEEEEvNS4_8identityENS4_23SM90_TMA_LOAD_MULTICASTES1C_vS1D_EENS_8epilogue10collective6detail29Sm90TmaWarpSpecializedAdapterINS1H_15DefaultEpilogueISK_SL_SL_NS1G_6thread17LinearCombinationISK_Li1EffLNS1L_9ScaleType4KindE0ELNS_15FloatRoundStyleE2ESK_EENS1_15EpilogueDefaultEEEEEvvEEEEvNT_6ParamsE:
[----:B------:R-:W0:Y:S01]  /*0000*/  LDC R1, c[0x0][0x28] ;  /* 0x00000a00ff017b82 */ /* 0x000e220000000800 */
[----:B------:R-:W1:Y:S01]  /*0010*/  S2R R3, SR_TID.X ;  /* 0x0000000000037919 */ /* 0x000e620000002100 */
[----:B------:R-:W-:Y:S01]  /*0020*/  ELECT P0, URZ, PT ;  /* 0x00000000003f782f */ /* 0x000fe20003800000 */
[----:B------:R-:W-:Y:S01]  /*0030*/  BSSY B0, `(.L_x_0) ;  /* 0x000000f000007945 */ /* 0x000fe20003800000 */
[--C-:B-1----:R-:W-:Y:S02]  /*0040*/  SHF.R.U32.HI R0, RZ, 0x5, R3.reuse ;  /* 0x00000005ff007819 */ /* 0x102fe40000011603 */
[----:B------:R-:W-:-:S03]  /*0050*/  SHF.R.U32.HI R6, RZ, 0x7, R3 ;  /* 0x00000007ff067819 */ /* 0x000fc60000011603 */
[----:B------:R-:W1:Y:S04]  /*0060*/  SHFL.IDX PT, R5, R0, RZ, 0x1f ;  /* 0x00001fff00057589 */ /* 0x000e6800000e0000 */
[----:B------:R2:W3:Y:S01]  /*0070*/  SHFL.IDX PT, R10, R6, RZ, 0x1f ;  /* 0x00001fff060a7589 */ /* 0x0004e200000e0000 */
[----:B-1----:R-:W-:-:S13]  /*0080*/  ISETP.NE.OR P0, PT, R5, RZ, !P0 ;  /* 0x000000ff0500720c */ /* 0x002fda0004705670 */
[----:B0-23--:R-:W-:Y:S05]  /*0090*/  @P0 BRA `(.L_x_1) ;  /* 0x0000000000200947 */ /* 0x00dfea0003800000 */
[----:B------:R-:W-:Y:S02]  /*00a0*/  ULDC.64 UR4, c[0x0][0x198] ;  /* 0x0000660000047ab9 */ /* 0x000fe40000000a00 */
[----:B------:R-:W-:Y:S02]  /*00b0*/  UIADD3 UR6, UP0, UR4, 0xf0, URZ ;  /* 0x000000f004067890 */ /* 0x000fe4000ff1e03f */
[----:B------:R-:W-:Y:S02]  /*00c0*/  UIADD3 UR4, UP1, UR4, 0x1f0, URZ ;  /* 0x000001f004047890 */ /* 0x000fe4000ff3e03f */
[----:B------:R-:W-:Y:S02]  /*00d0*/  UIADD3.X UR7, URZ, UR5, URZ, UP0, !UPT ;  /* 0x000000053f077290 */ /* 0x000fe400087fe43f */
[----:B------:R-:W-:-:S07]  /*00e0*/  UIADD3.X UR5, URZ, UR5, URZ, UP1, !UPT ;  /* 0x000000053f057290 */ /* 0x000fce0008ffe43f */
[----:B------:R0:W-:Y:S02]  /*00f0*/  UTMACCTL.PF [UR6] ;  /* 0x00000000060079b9 */ /* 0x0001e40008040000 */
[----:B------:R0:W-:Y:S02]  /*0100*/  UTMACCTL.PF [UR4] ;  /* 0x00000000040079b9 */ /* 0x0001e40008040000 */
[----:B0-----:R-:W-:Y:S01]  /*0110*/  NOP ;  /* 0x0000000000007918 */ /* 0x001fe20000000000 */
.L_x_1:
[----:B------:R-:W-:Y:S05]  /*0120*/  BSYNC B0 ;  /* 0x0000000000007941 */ /* 0x000fea0003800000 */
.L_x_0:
[----:B------:R-:W0:Y:S02]  /*0130*/  SHFL.IDX PT, R8, R0, RZ, 0x1f ;  /* 0x00001fff00087589 */ /* 0x000e2400000e0000 */
[----:B0-----:R-:W-:-:S13]  /*0140*/  ISETP.NE.AND P0, PT, R8, RZ, PT ;  /* 0x000000ff0800720c */ /* 0x001fda0003f05270 */
[----:B------:R-:W-:Y:S05]  /*0150*/  @P0 BRA `(.L_x_2) ;  /* 0x0000000000680947 */ /* 0x000fea0003800000 */
[----:B------:R-:W0:Y:S01]  /*0160*/  S2UR UR8, SR_CgaCtaId ;  /* 0x00000000000879c3 */ /* 0x000e220000008800 */
[----:B------:R-:W-:Y:S01]  /*0170*/  UMOV UR4, 0x400 ;  /* 0x0000040000047882 */ /* 0x000fe20000000000 */
[----:B------:R-:W-:Y:S01]  /*0180*/  UMOV UR5, 0x1 ;  /* 0x0000000100057882 */ /* 0x000fe20000000000 */
[----:B------:R-:W-:Y:S01]  /*0190*/  UMOV UR6, 0x2 ;  /* 0x0000000200067882 */ /* 0x000fe20000000000 */
[----:B------:R-:W-:Y:S01]  /*01a0*/  ELECT P0, URZ, PT ;  /* 0x00000000003f782f */ /* 0x000fe20003800000 */
[----:B------:R-:W-:-:S04]  /*01b0*/  UIADD3 UR6, -UR6, 0x100000, URZ ;  /* 0x0010000006067890 */ /* 0x000fc8000fffe13f */
[----:B------:R-:W-:Y:S02]  /*01c0*/  USHF.L.U32 UR7, UR6, 0xb, URZ ;  /* 0x0000000b06077899 */ /* 0x000fe4000800063f */
[----:B------:R-:W-:Y:S02]  /*01d0*/  USHF.L.U32 UR6, UR6, 0x1, URZ ;  /* 0x0000000106067899 */ /* 0x000fe4000800063f */
[----:B0-----:R-:W-:Y:S02]  /*01e0*/  ULEA UR8, UR8, UR4, 0x18 ;  /* 0x0000000408087291 */ /* 0x001fe4000f8ec03f */
[----:B------:R-:W-:-:S04]  /*01f0*/  UIADD3 UR4, -UR5, 0x100000, URZ ;  /* 0x0010000005047890 */ /* 0x000fc8000fffe13f */
[----:B------:R-:W-:Y:S02]  /*0200*/  USHF.L.U32 UR5, UR4, 0xb, URZ ;  /* 0x0000000b04057899 */ /* 0x000fe4000800063f */
[----:B------:R-:W-:Y:S01]  /*0210*/  USHF.L.U32 UR4, UR4, 0x1, URZ ;  /* 0x0000000104047899 */ /* 0x000fe2000800063f */
[----:B------:R-:W0:Y:S11]  /*0220*/  FENCE.VIEW.ASYNC.S ;  /* 0x00000000000073c6 */ /* 0x000e360000000000 */
[----:B0-----:R0:W1:Y:S01]  /*0230*/  SYNCS.EXCH.64 URZ, [UR8], UR4 ;  /* 0x00000004083f75b2 */ /* 0x0010620008000100 */
[----:B------:R0:W2:Y:S01]  /*0240*/  SYNCS.EXCH.64 URZ, [UR8+0x30], UR6 ;  /* 0x00003006083f75b2 */ /* 0x0000a20008000100 */
[----:B------:R0:W3:Y:S01]  /*0250*/  SYNCS.EXCH.64 URZ, [UR8+0x8], UR4 ;  /* 0x00000804083f75b2 */ /* 0x0000e20008000100 */
[----:B------:R0:W4:Y:S01]  /*0260*/  SYNCS.EXCH.64 URZ, [UR8+0x38], UR6 ;  /* 0x00003806083f75b2 */ /* 0x0001220008000100 */
[----:B------:R0:W0:Y:S01]  /*0270*/  SYNCS.EXCH.64 URZ, [UR8+0x10], UR4 ;  /* 0x00001004083f75b2 */ /* 0x0000220008000100 */
[----:B------:R0:W0:Y:S01]  /*0280*/  SYNCS.EXCH.64 URZ, [UR8+0x40], UR6 ;  /* 0x00004006083f75b2 */ /* 0x0000220008000100 */
[----:B------:R0:W0:Y:S01]  /*0290*/  SYNCS.EXCH.64 URZ, [UR8+0x18], UR4 ;  /* 0x00001804083f75b2 */ /* 0x0000220008000100 */
[----:B------:R0:W0:Y:S01]  /*02a0*/  SYNCS.EXCH.64 URZ, [UR8+0x48], UR6 ;  /* 0x00004806083f75b2 */ /* 0x0000220008000100 */
[----:B------:R0:W0:Y:S01]  /*02b0*/  SYNCS.EXCH.64 URZ, [UR8+0x20], UR4 ;  /* 0x00002004083f75b2 */ /* 0x0000220008000100 */
[----:B------:R0:W0:Y:S01]  /*02c0*/  SYNCS.EXCH.64 URZ, [UR8+0x50], UR6 ;  /* 0x00005006083f75b2 */ /* 0x0000220008000100 */
[----:B------:R0:W0:Y:S01]  /*02d0*/  SYNCS.EXCH.64 URZ, [UR8+0x28], UR4 ;  /* 0x00002804083f75b2 */ /* 0x0000220008000100 */
[----:B------:R0:W0:Y:S01]  /*02e0*/  SYNCS.EXCH.64 URZ, [UR8+0x58], UR6 ;  /* 0x00005806083f75b2 */ /* 0x0000220008000100 */
[----:B------:R-:W-:Y:S01]  /*02f0*/  NOP ;  /* 0x0000000000007918 */ /* 0x000fe20000000000 */
.L_x_2:
[----:B------:R-:W5:Y:S01]  /*0300*/  S2UR UR12, SR_CTAID.X ;  /* 0x00000000000c79c3 */ /* 0x000f620000002500 */
[----:B------:R-:W1:Y:S01]  /*0310*/  SHFL.IDX PT, R9, R0, RZ, 0x1f ;  /* 0x00001fff00097589 */ /* 0x000e6200000e0000 */
[----:B------:R-:W-:Y:S02]  /*0320*/  SHF.R.S32.HI R2, RZ, 0x1f, R3 ;  /* 0x0000001fff027819 */ /* 0x000fe40000011403 */
[----:B------:R-:W-:Y:S01]  /*0330*/  ELECT P0, URZ, PT ;  /* 0x00000000003f782f */ /* 0x000fe20003800000 */
[----:B------:R-:W-:Y:S01]  /*0340*/  NOP ;  /* 0x0000000000007918 */ /* 0x000fe20000000000 */
[----:B------:R2:W3:Y:S01]  /*0350*/  SHFL.IDX PT, R12, R0, RZ, 0x1f ;  /* 0x00001fff000c7589 */ /* 0x0004e200000e0000 */
[----:B------:R-:W-:Y:S01]  /*0360*/  LEA.HI R2, R2, R3, RZ, 0x7 ;  /* 0x0000000302027211 */ /* 0x000fe200078f38ff */
[----:B0-----:R-:W-:Y:S01]  /*0370*/  ULDC UR4, c[0x0][0x150] ;  /* 0x0000540000047ab9 */ /* 0x001fe20000000800 */
[----:B------:R-:W-:Y:S01]  /*0380*/  ELECT P1, URZ, PT ;  /* 0x00000000003f782f */ /* 0x000fe20003820000 */
[----:B------:R-:W0:Y:S01]  /*0390*/  S2R R4, SR_CTAID.Y ;  /* 0x0000000000047919 */ /* 0x000e220000002600 */
[----:B------:R-:W-:Y:S01]  /*03a0*/  LOP3.LUT R2, R2, 0xffffff80, RZ, 0xc0, !PT ;  /* 0xffffff8002027812 */ /* 0x000fe200078ec0ff */
[----:B------:R-:W4:Y:S01]  /*03b0*/  LDC R15, c[0x0][0x144] ;  /* 0x00005100ff0f7b82 */ /* 0x000f220000000800 */
[----:B------:R-:W-:Y:S01]  /*03c0*/  UMOV UR11, 0x80 ;  /* 0x00000080000b7882 */ /* 0x000fe20000000000 */
[----:B------:R3:W4:Y:S01]  /*03d0*/  SHFL.IDX PT, R17, R6, RZ, 0x1f ;  /* 0x00001fff06117589 */ /* 0x00072200000e0000 */
[----:B------:R-:W-:Y:S01]  /*03e0*/  NOP ;  /* 0x0000000000007918 */ /* 0x000fe20000000000 */
[----:B------:R-:W-:Y:S01]  /*03f0*/  IMAD.IADD R2, R3, 0x1, -R2 ;  /* 0x0000000103027824 */ /* 0x000fe200078e0a02 */
[C---:B------:R-:W-:Y:S01]  /*0400*/  ISETP.NE.AND P4, PT, R10.reuse, RZ, PT ;  /* 0x000000ff0a00720c */ /* 0x040fe20003f85270 */
[----:B------:R-:W-:-:S02]  /*0410*/  VIADD R41, R10, 0xffffffff ;  /* 0xffffffff0a297836 */ /* 0x000fc40000000000 */
[----:B------:R-:W4:Y:S01]  /*0420*/  LDC R16, c[0x0][0x140] ;  /* 0x00005000ff107b82 */ /* 0x000f220000000800 */
[----:B------:R-:W-:Y:S01]  /*0430*/  SHF.R.S32.HI R7, RZ, 0x1f, R2 ;  /* 0x0000001fff077819 */ /* 0x000fe20000011402 */
[----:B------:R-:W-:Y:S01]  /*0440*/  IMAD.MOV.U32 R28, RZ, RZ, 0x1 ;  /* 0x00000001ff1c7424 */ /* 0x000fe200078e00ff */
[----:B------:R-:W-:Y:S02]  /*0450*/  ISETP.GE.U32.AND P6, PT, R41, 0x2, PT ;  /* 0x000000022900780c */ /* 0x000fe40003fc6070 */
[----:B-----5:R-:W-:Y:S02]  /*0460*/  I2FP.F32.U32 R13, UR12 ;  /* 0x0000000c000d7c45 */ /* 0x020fe40008201000 */
[----:B-1----:R-:W-:Y:S02]  /*0470*/  ISETP.NE.OR P0, PT, R9, RZ, !P0 ;  /* 0x000000ff0900720c */ /* 0x002fe40004705670 */
[----:B------:R-:W-:Y:S01]  /*0480*/  LEA.HI R9, R7, R2, RZ, 0x3 ;  /* 0x0000000207097211 */ /* 0x000fe200078f18ff */
[----:B------:R-:W-:Y:S01]  /*0490*/  FMUL R14, R13, UR4 ;  /* 0x000000040d0e7c20 */ /* 0x000fe20008400000 */
[----:B------:R-:W-:Y:S01]  /*04a0*/  SHF.R.S32.HI R13, RZ, 0x1f, R8 ;  /* 0x0000001fff0d7819 */ /* 0x000fe20000011408 */
[----:B------:R-:W-:Y:S01]  /*04b0*/  ULDC UR4, c[0x0][0x154] ;  /* 0x0000550000047ab9 */ /* 0x000fe20000000800 */
[----:B------:R-:W-:-:S02]  /*04c0*/  SHF.R.S32.HI R11, RZ, 0x3, R9 ;  /* 0x00000003ff0b7819 */ /* 0x000fc40000011409 */
[----:B--2---:R-:W-:Y:S01]  /*04d0*/  SHF.R.S32.HI R0, RZ, 0x1f, R9 ;  /* 0x0000001fff007819 */ /* 0x004fe20000011409 */
[----:B------:R-:W1:Y:S01]  /*04e0*/  F2I.U32.TRUNC.NTZ R14, R14 ;  /* 0x0000000e000e7305 */ /* 0x000e62000020f000 */
[----:B------:R-:W-:Y:S02]  /*04f0*/  LEA.HI R13, R13, R8, RZ, 0x2 ;  /* 0x000000080d0d7211 */ /* 0x000fe400078f10ff */
[----:B------:R-:W-:Y:S01]  /*0500*/  LEA.HI R9, R0, R11, RZ, 0x2 ;  /* 0x0000000b00097211 */ /* 0x000fe200078f10ff */
[----:B------:R-:W-:Y:S01]  /*0510*/  VOTEU.ALL UP1, P0 ;  /* 0x00000000003f7886 */ /* 0x000fe20000020000 */
[----:B---3--:R-:W-:Y:S01]  /*0520*/  ISETP.NE.OR P1, PT, R12, RZ, !P1 ;  /* 0x000000ff0c00720c */ /* 0x008fe20004f25670 */
[----:B------:R-:W-:Y:S01]  /*0530*/  VOTEU.ALL UP0, P0 ;  /* 0x00000000003f7886 */ /* 0x000fe20000000000 */
[----:B------:R-:W-:Y:S02]  /*0540*/  SHF.R.S32.HI R0, RZ, 0x1f, R5 ;  /* 0x0000001fff007819 */ /* 0x000fe40000011405 */
[----:B------:R-:W-:Y:S01]  /*0550*/  LOP3.LUT R6, R9, 0xfffffffc, RZ, 0xc0, !PT ;  /* 0xfffffffc09067812 */ /* 0x000fe200078ec0ff */
[----:B------:R-:W2:Y:S01]  /*0560*/  @!UP1 S2UR UR7, SR_CgaCtaId ;  /* 0x00000000000799c3 */ /* 0x000ea20000008800 */
[----:B------:R-:W-:Y:S01]  /*0570*/  LOP3.LUT R13, R13, 0x3ffffffc, RZ, 0xc0, !PT ;  /* 0x3ffffffc0d0d7812 */ /* 0x000fe200078ec0ff */
[----:B------:R-:W-:Y:S01]  /*0580*/  @!UP1 UMOV UR6, 0x400 ;  /* 0x0000040000069882 */ /* 0x000fe20000000000 */
[----:B------:R-:W-:Y:S01]  /*0590*/  LEA.HI R0, R0, R5, RZ, 0x2 ;  /* 0x0000000500007211 */ /* 0x000fe200078f10ff */
[----:B------:R-:W-:Y:S01]  /*05a0*/  IMAD.IADD R11, R11, 0x1, -R6 ;  /* 0x000000010b0b7824 */ /* 0x000fe200078e0a06 */
[----:B0-----:R-:W-:Y:S01]  /*05b0*/  I2FP.F32.U32 R9, R4 ;  /* 0x0000000400097245 */ /* 0x001fe20000201000 */
[----:B------:R-:W-:Y:S01]  /*05c0*/  IMAD.IADD R8, R8, 0x1, -R13 ;  /* 0x0000000108087824 */ /* 0x000fe200078e0a0d */
[----:B------:R-:W-:Y:S01]  /*05d0*/  LOP3.LUT R0, R0, 0xfffffffc, RZ, 0xc0, !PT ;  /* 0xfffffffc00007812 */ /* 0x000fe200078ec0ff */
[----:B------:R-:W-:Y:S01]  /*05e0*/  VOTEU.ALL UP2, P1 ;  /* 0x00000000003f7886 */ /* 0x000fe20000840000 */
[----:B-1----:R-:W-:-:S02]  /*05f0*/  IMAD.MOV R14, RZ, RZ, -R14 ;  /* 0x000000ffff0e7224 */ /* 0x002fc400078e0a0e */
[----:B------:R-:W-:Y:S01]  /*0600*/  FMUL R12, R9, UR4 ;  /* 0x00000004090c7c20 */ /* 0x000fe20008400000 */
[----:B------:R-:W-:Y:S01]  /*0610*/  IMAD R8, R8, 0x4, R11 ;  /* 0x0000000408087824 */ /* 0x000fe200078e020b */
[----:B------:R-:W-:Y:S01]  /*0620*/  UMOV UR4, 0x20 ;  /* 0x0000002000047882 */ /* 0x000fe20000000000 */
[----:B------:R-:W-:Y:S01]  /*0630*/  IMAD.IADD R6, R5, 0x1, -R0 ;  /* 0x0000000105067824 */ /* 0x000fe200078e0a00 */
[----:B------:R-:W0:Y:S01]  /*0640*/  @!UP2 S2UR UR10, SR_CgaCtaId ;  /* 0x00000000000aa9c3 */ /* 0x000e220000008800 */
[----:B----4-:R-:W-:Y:S01]  /*0650*/  IMAD R20, R15, R14, UR12 ;  /* 0x0000000c0f147e24 */ /* 0x010fe2000f8e020e */
[C---:B------:R-:W-:Y:S01]  /*0660*/  LEA.HI R0, R8.reuse, R8, RZ, 0x1 ;  /* 0x0000000808007211 */ /* 0x040fe200078f08ff */
[----:B------:R-:W1:Y:S01]  /*0670*/  F2I.U32.TRUNC.NTZ R12, R12 ;  /* 0x0000000c000c7305 */ /* 0x000e62000020f000 */
[----:B------:R-:W-:Y:S01]  /*0680*/  IMAD.SHL.U32 R9, R8, 0x4, RZ ;  /* 0x0000000408097824 */ /* 0x000fe200078e00ff */
[----:B------:R-:W-:-:S04]  /*0690*/  @!UP1 UIADD3 UR4, -UR4, 0x100000, URZ ;  /* 0x0010000004049890 */ /* 0x000fc8000fffe13f */
[----:B------:R-:W-:Y:S02]  /*06a0*/  @!UP1 USHF.L.U32 UR5, UR4, 0xb, URZ ;  /* 0x0000000b04059899 */ /* 0x000fe4000800063f */
[----:B------:R-:W-:Y:S01]  /*06b0*/  @!UP1 USHF.L.U32 UR4, UR4, 0x1, URZ ;  /* 0x0000000104049899 */ /* 0x000fe2000800063f */
[----:B------:R-:W-:Y:S01]  /*06c0*/  LOP3.LUT R11, R0, 0xfffffffe, RZ, 0xc0, !PT ;  /* 0xfffffffe000b7812 */ /* 0x000fe200078ec0ff */
[----:B------:R-:W-:Y:S01]  /*06d0*/  @!UP2 UMOV UR9, 0x400 ;  /* 0x000004000009a882 */ /* 0x000fe20000000000 */
[----:B------:R-:W3:Y:S01]  /*06e0*/  LDC R15, c[0x0][0x148] ;  /* 0x00005200ff0f7b82 */ /* 0x000ee20000000800 */
[C---:B------:R-:W-:Y:S01]  /*06f0*/  LOP3.LUT R26, R8.reuse, 0xc, R9, 0x78, !PT ;  /* 0x0000000c081a7812 */ /* 0x040fe200078e7809 */
[----:B--2---:R-:W-:Y:S01]  /*0700*/  @!UP1 ULEA UR8, UR7, UR6, 0x18 ;  /* 0x0000000607089291 */ /* 0x004fe2000f8ec03f */
[----:B------:R-:W-:Y:S01]  /*0710*/  IMAD.IADD R11, R8, 0x1, -R11 ;  /* 0x00000001080b7824 */ /* 0x000fe200078e0a0b */
[----:B------:R-:W-:-:S04]  /*0720*/  @!UP2 UIADD3 UR6, -UR11, 0x100000, URZ ;  /* 0x001000000b06a890 */ /* 0x000fc8000fffe13f */
[----:B------:R-:W-:Y:S02]  /*0730*/  @!UP2 USHF.L.U32 UR7, UR6, 0xb, URZ ;  /* 0x0000000b0607a899 */ /* 0x000fe4000800063f */
[----:B------:R-:W-:Y:S01]  /*0740*/  @!UP2 USHF.L.U32 UR6, UR6, 0x1, URZ ;  /* 0x000000010606a899 */ /* 0x000fe2000800063f */
[----:B------:R-:W-:Y:S01]  /*0750*/  ISETP.EQ.U32.AND P2, PT, R16, 0x1, PT ;  /* 0x000000011000780c */ /* 0x000fe20003f42070 */
[----:B------:R-:W-:Y:S01]  /*0760*/  VOTEU.ALL UP3, P1 ;  /* 0x00000000003f7886 */ /* 0x000fe20000860000 */
[----:B------:R-:W-:Y:S01]  /*0770*/  VOTEU.ALL UP4, P1 ;  /* 0x00000000003f7886 */ /* 0x000fe20000880000 */
[----:B------:R-:W-:Y:S01]  /*0780*/  ISETP.NE.AND P3, PT, R11, R20, PT ;  /* 0x000000140b00720c */ /* 0x000fe20003f65270 */
[----:B------:R-:W-:Y:S01]  /*0790*/  VOTEU.ALL UP5, P1 ;  /* 0x00000000003f7886 */ /* 0x000fe200008a0000 */
[----:B-1----:R-:W-:Y:S01]  /*07a0*/  IMAD.MOV R32, RZ, RZ, -R12 ;  /* 0x000000ffff207224 */ /* 0x002fe200078e0a0c */
[----:B------:R-:W-:Y:S01]  /*07b0*/  VOTEU.ALL UP1, P0 ;  /* 0x00000000003f7886 */ /* 0x000fe20000020000 */
[----:B------:R-:W-:Y:S01]  /*07c0*/  LOP3.LUT P0, RZ, R2, 0x7, RZ, 0xc0, !PT ;  /* 0x0000000702ff7812 */ /* 0x000fe2000780c0ff */
[----:B------:R-:W1:Y:S02]  /*07d0*/  FENCE.VIEW.ASYNC.S ;  /* 0x00000000000073c6 */ /* 0x000e640000000000 */
[----:B-1----:R1:W2:Y:S01]  /*07e0*/  @!UP0 SYNCS.EXCH.64 URZ, [UR8+0x90], UR4 ;  /* 0x00009004083f85b2 */ /* 0x0022a20008000100 */
[----:B------:R-:W-:Y:S01]  /*07f0*/  R2UR UR43, R17 ;  /* 0x00000000112b72ca */ /* 0x000fe200000e0000 */
[----:B0-----:R-:W-:Y:S01]  /*0800*/  @!UP2 ULEA UR9, UR10, UR9, 0x18 ;  /* 0x000000090a09a291 */ /* 0x001fe2000f8ec03f */
[----:B------:R-:W-:Y:S01]  /*0810*/  ISETP.LT.U32.AND P0, PT, R26, 0x2, !P0 ;  /* 0x000000021a00780c */ /* 0x000fe20004701070 */
[----:B------:R-:W-:Y:S01]  /*0820*/  VOTEU.ALL UP2, P1 ;  /* 0x00000000003f7886 */ /* 0x000fe20000840000 */
[----:B------:R-:W-:-:S02]  /*0830*/  ISETP.NE.AND P1, PT, R6, 0x3, PT ;  /* 0x000000030600780c */ /* 0x000fc40003f25270 */
[----:B------:R-:W-:Y:S02]  /*0840*/  @P3 LEA.HI R0, R26, R26, RZ, 0x1 ;  /* 0x0000001a1a003211 */ /* 0x000fe400078f08ff */
[----:B------:R-:W-:Y:S01]  /*0850*/  ISETP.EQ.OR P1, PT, R6, RZ, !P1 ;  /* 0x000000ff0600720c */ /* 0x000fe20004f22670 */
[----:B---3--:R-:W-:Y:S01]  /*0860*/  IMAD R9, R15, R32, R4 ;  /* 0x000000200f097224 */ /* 0x008fe200078e0204 */
[----:B------:R-:W-:Y:S02]  /*0870*/  @P3 SHF.R.S32.HI R0, RZ, 0x1, R0 ;  /* 0x00000001ff003819 */ /* 0x000fe40000011400 */
[----:B------:R-:W-:Y:S02]  /*0880*/  ISETP.EQ.AND P1, PT, R10, RZ, P1 ;  /* 0x000000ff0a00720c */ /* 0x000fe40000f22270 */
[----:B------:R-:W-:Y:S01]  /*0890*/  @P3 ISETP.NE.AND P5, PT, R0, R9, PT ;  /* 0x000000090000320c */ /* 0x000fe20003fa5270 */
[----:B------:R1:W0:Y:S01]  /*08a0*/  @!UP1 SYNCS.EXCH.64 URZ, [UR8+0x98], UR4 ;  /* 0x00009804083f95b2 */ /* 0x0002220008000100 */
[----:B------:R-:W-:Y:S01]  /*08b0*/  NOP ;  /* 0x0000000000007918 */ /* 0x000fe20000000000 */
[----:B------:R-:W-:-:S02]  /*08c0*/  SEL R9, RZ, 0x1, !P0 ;  /* 0x00000001ff097807 */ /* 0x000fc40004000000 */
[----:B------:R-:W-:Y:S02]  /*08d0*/  @P3 SEL R28, RZ, 0x1, P5 ;  /* 0x00000001ff1c3807 */ /* 0x000fe40002800000 */
[----:B------:R-:W-:Y:S02]  /*08e0*/  SEL R18, RZ, 0x1, !P1 ;  /* 0x00000001ff127807 */ /* 0x000fe40004800000 */
[----:B------:R-:W-:Y:S02]  /*08f0*/  LOP3.LUT R28, R28, R9, RZ, 0xc0, !PT ;  /* 0x000000091c1c7212 */ /* 0x000fe400078ec0ff */
[----:B------:R-:W-:Y:S01]  /*0900*/  SEL R18, R18, 0x2, P6 ;  /* 0x0000000212127807 */ /* 0x000fe20003000000 */
[----:B------:R1:W3:Y:S01]  /*0910*/  @!UP2 SYNCS.EXCH.64 URZ, [UR9+0x70], UR6 ;  /* 0x00007006093fa5b2 */ /* 0x0002e20008000100 */
[----:B------:R1:W4:Y:S01]  /*0920*/  @!UP3 SYNCS.EXCH.64 URZ, [UR9+0x78], UR6 ;  /* 0x00007806093fb5b2 */ /* 0x0003220008000100 */
[----:B------:R1:W0:Y:S01]  /*0930*/  @!UP4 SYNCS.EXCH.64 URZ, [UR9+0x80], UR6 ;  /* 0x00008006093fc5b2 */ /* 0x0002220008000100 */
[----:B------:R1:W0:Y:S01]  /*0940*/  @!UP5 SYNCS.EXCH.64 URZ, [UR9+0x88], UR6 ;  /* 0x00008806093fd5b2 */ /* 0x0002220008000100 */
[----:B------:R-:W-:Y:S01]  /*0950*/  NOP ;  /* 0x0000000000007918 */ /* 0x000fe20000000000 */
[----:B-12---:R-:W-:Y:S05]  /*0960*/  @!P2 BRA `(.L_x_3) ;  /* 0x000000000008a947 */ /* 0x006fea0003800000 */
[----:B0--34-:R-:W-:Y:S01]  /*0970*/  UCGABAR_ARV ;  /* 0x00000000000079c7 */ /* 0x019fe20008000000 */
[----:B------:R-:W-:Y:S05]  /*0980*/  BRA `(.L_x_4) ;  /* 0x0000000000047947 */ /* 0x000fea0003800000 */
.L_x_3:
[----:B0--34-:R-:W-:Y:S01]  /*0990*/  NOP ;  /* 0x0000000000007918 */ /* 0x019fe20000000000 */
.L_x_4:
[----:B------:R-:W-:Y:S01]  /*09a0*/  ULDC.64 UR4, c[0x0][0x598] ;  /* 0x0001660000047ab9 */ /* 0x000fe20000000a00 */
[----:B------:R-:W-:Y:S01]  /*09b0*/  ULDC.64 UR48, c[0x0][0x208] ;  /* 0x0000820000307ab9 */ /* 0x000fe20000000a00 */
[----:B------:R-:W-:-:S04]  /*09c0*/  ISETP.NE.U32.AND P0, PT, RZ, UR4, PT ;  /* 0x00000004ff007c0c */ /* 0x000fc8000bf05070 */
[----:B------:R-:W-:-:S13]  /*09d0*/  ISETP.NE.AND.EX P0, PT, RZ, UR5, PT, P0 ;  /* 0x00000005ff007c0c */ /* 0x000fda000bf05300 */
[----:B------:R-:W-:Y:S05]  /*09e0*/  @!P0 BRA `(.L_x_5) ;  /* 0x00000000001c8947 */ /* 0x000fea0003800000 */
[----:B------:R-:W0:Y:S02]  /*09f0*/  LDC.64 R8, c[0x0][0x598] ;  /* 0x00016600ff087b82 */ /* 0x000e240000000a00 */
[----:B0-----:R-:W2:Y:S02]  /*0a00*/  LDG.E.64 R8, desc[UR48][R8.64] ;  /* 0x0000003008087981 */ /* 0x001ea4000c1e1b00 */
[----:B--2---:R-:W-:-:S04]  /*0a10*/  ISETP.NE.U32.AND P0, PT, R8, RZ, PT ;  /* 0x000000ff0800720c */ /* 0x004fc80003f05070 */
[----:B------:R-:W-:-:S13]  /*0a20*/  ISETP.NE.AND.EX P0, PT, R9, RZ, PT, P0 ;  /* 0x000000ff0900720c */ /* 0x000fda0003f05300 */
[----:B------:R-:W-:Y:S05]  /*0a30*/  @!P0 BRA `(.L_x_5) ;  /* 0x0000000000088947 */ /* 0x000fea0003800000 */
[----:B------:R0:W5:Y:S01]  /*0a40*/  LD.E R29, desc[UR48][R8.64] ;  /* 0x00000030081d7980 */ /* 0x000162000c101900 */
[----:B------:R-:W-:Y:S05]  /*0a50*/  BRA `(.L_x_6) ;  /* 0x0000000000247947 */ /* 0x000fea0003800000 */
.L_x_5:
[----:B------:R-:W-:Y:S02]  /*0a60*/  ULDC.64 UR4, c[0x0][0x588] ;  /* 0x0001620000047ab9 */ /* 0x000fe40000000a00 */
[----:B------:R-:W-:-:S04]  /*0a70*/  ISETP.NE.U32.AND P0, PT, RZ, UR4, PT ;  /* 0x00000004ff007c0c */ /* 0x000fc8000bf05070 */
[----:B------:R-:W-:-:S13]  /*0a80*/  ISETP.NE.AND.EX P0, PT, RZ, UR5, PT, P0 ;  /* 0x00000005ff007c0c */ /* 0x000fda000bf05300 */
[----:B------:R-:W-:Y:S05]  /*0a90*/  @!P0 BRA `(.L_x_7) ;  /* 0x00000000000c8947 */ /* 0x000fea0003800000 */
[----:B------:R-:W0:Y:S02]  /*0aa0*/  LDC.64 R8, c[0x0][0x588] ;  /* 0x00016200ff087b82 */ /* 0x000e240000000a00 */
[----:B0-----:R1:W5:Y:S01]  /*0ab0*/  LDG.E R29, desc[UR48][R8.64] ;  /* 0x00000030081d7981 */ /* 0x001362000c1e1900 */
[----:B------:R-:W-:Y:S05]  /*0ac0*/  BRA `(.L_x_6) ;  /* 0x0000000000087947 */ /* 0x000fea0003800000 */
.L_x_7:
[----:B------:R-:W-:Y:S02]  /*0ad0*/  ULDC UR4, c[0x0][0x580] ;  /* 0x0001600000047ab9 */ /* 0x000fe40000000800 */
[----:B------:R-:W-:-:S07]  /*0ae0*/  IMAD.U32 R29, RZ, RZ, UR4 ;  /* 0x00000004ff1d7e24 */ /* 0x000fce000f8e00ff */
.L_x_6:
[----:B------:R-:W-:Y:S02]  /*0af0*/  ULDC.64 UR4, c[0x0][0x5a0] ;  /* 0x0001680000047ab9 */ /* 0x000fe40000000a00 */
[----:B------:R-:W-:-:S04]  /*0b00*/  ISETP.NE.U32.AND P0, PT, RZ, UR4, PT ;  /* 0x00000004ff007c0c */ /* 0x000fc8000bf05070 */
[----:B------:R-:W-:-:S13]  /*0b10*/  ISETP.NE.AND.EX P0, PT, RZ, UR5, PT, P0 ;  /* 0x00000005ff007c0c */ /* 0x000fda000bf05300 */
[----:B------:R-:W-:Y:S05]  /*0b20*/  @!P0 BRA `(.L_x_8) ;  /* 0x00000000001c8947 */ /* 0x000fea0003800000 */
[----:B01----:R-:W0:Y:S02]  /*0b30*/  LDC.64 R8, c[0x0][0x5a0] ;  /* 0x00016800ff087b82 */ /* 0x003e240000000a00 */
[----:B0-----:R-:W2:Y:S02]  /*0b40*/  LDG.E.64 R8, desc[UR48][R8.64] ;  /* 0x0000003008087981 */ /* 0x001ea4000c1e1b00 */
[----:B--2---:R-:W-:-:S04]  /*0b50*/  ISETP.NE.U32.AND P0, PT, R8, RZ, PT ;  /* 0x000000ff0800720c */ /* 0x004fc80003f05070 */
[----:B------:R-:W-:-:S13]  /*0b60*/  ISETP.NE.AND.EX P0, PT, R9, RZ, PT, P0 ;  /* 0x000000ff0900720c */ /* 0x000fda0003f05300 */
[----:B------:R-:W-:Y:S05]  /*0b70*/  @!P0 BRA `(.L_x_8) ;  /* 0x0000000000088947 */ /* 0x000fea0003800000 */
[----:B------:R0:W5:Y:S01]  /*0b80*/  LD.E R30, desc[UR48][R8.64] ;  /* 0x00000030081e7980 */ /* 0x000162000c101900 */
[----:B------:R-:W-:Y:S05]  /*0b90*/  BRA `(.L_x_9) ;  /* 0x0000000000247947 */ /* 0x000fea0003800000 */
.L_x_8:
[----:B------:R-:W-:Y:S02]  /*0ba0*/  ULDC.64 UR4, c[0x0][0x590] ;  /* 0x0001640000047ab9 */ /* 0x000fe40000000a00 */
[----:B------:R-:W-:-:S04]  /*0bb0*/  ISETP.NE.U32.AND P0, PT, RZ, UR4, PT ;  /* 0x00000004ff007c0c */ /* 0x000fc8000bf05070 */
[----:B------:R-:W-:-:S13]  /*0bc0*/  ISETP.NE.AND.EX P0, PT, RZ, UR5, PT, P0 ;  /* 0x00000005ff007c0c */ /* 0x000fda000bf05300 */
[----:B------:R-:W-:Y:S05]  /*0bd0*/  @!P0 BRA `(.L_x_10) ;  /* 0x00000000000c8947 */ /* 0x000fea0003800000 */
[----:B------:R-:W2:Y:S02]  /*0be0*/  LDC.64 R30, c[0x0][0x590] ;  /* 0x00016400ff1e7b82 */ /* 0x000ea40000000a00 */
[----:B--2---:R2:W5:Y:S01]  /*0bf0*/  LDG.E R30, desc[UR48][R30.64] ;  /* 0x000000301e1e7981 */ /* 0x004562000c1e1900 */
[----:B------:R-:W-:Y:S05]  /*0c00*/  BRA `(.L_x_9) ;  /* 0x0000000000087947 */ /* 0x000fea0003800000 */
.L_x_10:
[----:B------:R-:W-:Y:S02]  /*0c10*/  ULDC UR4, c[0x0][0x584] ;  /* 0x0001610000047ab9 */ /* 0x000fe40000000800 */
[----:B------:R-:W-:-:S07]  /*0c20*/  IMAD.U32 R30, RZ, RZ, UR4 ;  /* 0x00000004ff1e7e24 */ /* 0x000fce000f8e00ff */
.L_x_9:
[----:B------:R-:W3:Y:S01]  /*0c30*/  LDC R23, c[0x0][0x65c] ;  /* 0x00019700ff177b82 */ /* 0x000ee20000000800 */
[----:B------:R-:W-:Y:S01]  /*0c40*/  ULDC UR6, c[0x0][0x28c] ;  /* 0x0000a30000067ab9 */ /* 0x000fe20000000800 */
[----:B------:R-:W-:Y:S01]  /*0c50*/  ISETP.NE.AND P0, PT, R10, 0x2, PT ;  /* 0x000000020a00780c */ /* 0x000fe20003f05270 */
[----:B------:R-:W-:Y:S01]  /*0c60*/  UIADD3 UR6, UR6, 0xff, URZ ;  /* 0x000000ff06067890 */ /* 0x000fe2000fffe03f */
[----:B01----:R-:W-:Y:S01]  /*0c70*/  IMAD.U32 R8, RZ, RZ, UR12 ;  /* 0x0000000cff087e24 */ /* 0x003fe2000f8e00ff */
[----:B------:R-:W-:Y:S01]  /*0c80*/  UMOV UR36, URZ ;  /* 0x0000003f00247c82 */ /* 0x000fe20008000000 */
[----:B------:R-:W-:Y:S01]  /*0c90*/  IMAD.MOV.U32 R9, RZ, RZ, RZ ;  /* 0x000000ffff097224 */ /* 0x000fe200078e00ff */
[----:B------:R-:W-:Y:S01]  /*0ca0*/  USHF.R.S32.HI UR7, URZ, 0x1f, UR6 ;  /* 0x0000001f3f077899 */ /* 0x000fe20008011406 */
[----:B------:R-:W-:Y:S01]  /*0cb0*/  UMOV UR38, URZ ;  /* 0x0000003f00267c82 */ /* 0x000fe20008000000 */
[----:B------:R-:W-:Y:S02]  /*0cc0*/  ULDC.64 UR8, c[0x0][0x650] ;  /* 0x0001940000087ab9 */ /* 0x000fe40000000a00 */
[----:B------:R-:W-:-:S04]  /*0cd0*/  ULEA.HI UR7, UR7, UR6, URZ, 0x8 ;  /* 0x0000000607077291 */ /* 0x000fc8000f8f403f */
[----:B------:R-:W-:Y:S01]  /*0ce0*/  USHF.R.S32.HI UR37, URZ, 0x8, UR7 ;  /* 0x000000083f257899 */ /* 0x000fe20008011407 */
[----:B---3--:R-:W-:-:S04]  /*0cf0*/  ISETP.NE.AND P1, PT, R23, 0x1, PT ;  /* 0x000000011700780c */ /* 0x008fc80003f25270 */
[----:B------:R-:W-:-:S09]  /*0d00*/  P2R R0, PR, RZ, 0x2 ;  /* 0x00000002ff007803 */ /* 0x000fd20000000000 */
[----:B------:R-:W0:Y:S01]  /*0d10*/  @P1 LDC R11, c[0x0][0x10] ;  /* 0x00000400ff0b1b82 */ /* 0x000e220000000800 */
[----:B------:R-:W-:Y:S02]  /*0d20*/  @P1 IMAD.MOV.U32 R5, RZ, RZ, RZ ;  /* 0x000000ffff051224 */ /* 0x000fe400078e00ff */
[----:B------:R-:W-:-:S05]  /*0d30*/  @P1 IMAD.MOV.U32 R19, RZ, RZ, RZ ;  /* 0x000000ffff131224 */ /* 0x000fca00078e00ff */
[----:B------:R-:W1:Y:S01]  /*0d40*/  @!P1 LDC R13, c[0x0][0xc] ;  /* 0x00000300ff0d9b82 */ /* 0x000e620000000800 */
[----:B------:R-:W-:Y:S01]  /*0d50*/  ULDC UR4, c[0x0][0xc] ;  /* 0x0000030000047ab9 */ /* 0x000fe20000000800 */
[----:B------:R-:W-:Y:S02]  /*0d60*/  ULDC UR5, c[0x0][0x10] ;  /* 0x0000040000057ab9 */ /* 0x000fe40000000800 */
[----:B------:R-:W-:-:S04]  /*0d70*/  UIMAD.WIDE.U32 UR4, UR4, UR5, URZ ;  /* 0x00000005040472a5 */ /* 0x000fc8000f8e003f */
[----:B------:R-:W3:Y:S01]  /*0d80*/  LDC R16, c[0x0][0x14] ;  /* 0x00000500ff107b82 */ /* 0x000ee20000000800 */
[----:B0-----:R-:W-:-:S04]  /*0d90*/  @P1 IMAD.WIDE.U32 R10, R11, UR12, R4 ;  /* 0x0000000c0b0a1c25 */ /* 0x001fc8000f8e0004 */
[----:B------:R-:W-:Y:S02]  /*0da0*/  @P1 IMAD.IADD R19, R11, 0x1, R19 ;  /* 0x000000010b131824 */ /* 0x000fe400078e0213 */
[----:B------:R-:W-:Y:S02]  /*0db0*/  @P1 IMAD.MOV.U32 R22, RZ, RZ, R10 ;  /* 0x000000ffff161224 */ /* 0x000fe400078e000a */
[----:B-1----:R-:W-:-:S04]  /*0dc0*/  @!P1 IMAD.WIDE.U32 R8, R4, R13, R8 ;  /* 0x0000000d04089225 */ /* 0x002fc800078e0008 */
[----:B------:R-:W-:Y:S02]  /*0dd0*/  @!P1 IMAD.MOV.U32 R22, RZ, RZ, R8 ;  /* 0x000000ffff169224 */ /* 0x000fe400078e0008 */
[----:B------:R-:W-:Y:S02]  /*0de0*/  @!P1 IMAD.MOV.U32 R19, RZ, RZ, R9 ;  /* 0x000000ffff139224 */ /* 0x000fe400078e0009 */
[C---:B---3--:R-:W-:Y:S02]  /*0df0*/  IMAD R11, R16.reuse, UR5, RZ ;  /* 0x00000005100b7c24 */ /* 0x048fe4000f8e02ff */
[----:B------:R-:W-:-:S04]  /*0e00*/  IMAD.WIDE.U32 R16, R16, UR4, RZ ;  /* 0x0000000410107c25 */ /* 0x000fc8000f8e00ff */
[----:B------:R-:W-:Y:S01]  /*0e10*/  IMAD.IADD R0, R17, 0x1, R11 ;  /* 0x0000000111007824 */ /* 0x000fe200078e020b */
[----:B------:R-:W-:Y:S06]  /*0e20*/  @P0 BRA `(.L_x_11) ;  /* 0x0000000000200947 */ /* 0x000fec0003800000 */
[----:B------:R-:W-:Y:S01]  /*0e30*/  UISETP.GE.U32.AND UP0, UPT, UR37, 0x6, UPT ;  /* 0x000000062500788c */ /* 0x000fe2000bf06070 */
[----:B------:R-:W-:Y:S01]  /*0e40*/  IADD3 R22, P0, R22, R16, RZ ;  /* 0x0000001016167210 */ /* 0x000fe20007f1e0ff */
[----:B------:R-:W-:Y:S01]  /*0e50*/  UIMAD.WIDE.U32 UR4, UR37, -0x55555555, URZ ;  /* 0xaaaaaaab250478a5 */ /* 0x000fe2000f8e003f */
[----:B------:R-:W-:-:S03]  /*0e60*/  UMOV UR38, URZ ;  /* 0x0000003f00267c82 */ /* 0x000fc60008000000 */
[----:B------:R-:W-:Y:S01]  /*0e70*/  USHF.R.U32.HI UR4, URZ, 0x2, UR5 ;  /* 0x000000023f047899 */ /* 0x000fe20008011605 */
[----:B------:R-:W-:-:S03]  /*0e80*/  IMAD.X R19, R0, 0x1, R19, P0 ;  /* 0x0000000100137824 */ /* 0x000fc600000e0613 */
[----:B------:R-:W-:Y:S02]  /*0e90*/  UIMAD UR36, UR4, -0x6, UR37 ;  /* 0xfffffffa042478a4 */ /* 0x000fe4000f8e0225 */
[----:B------:R-:W-:-:S12]  /*0ea0*/  @UP0 ULOP3.LUT UR38, UR4, 0x1, URZ, 0xc0, !UPT ;  /* 0x0000000104260892 */ /* 0x000fd8000f8ec03f */
.L_x_11:
[----:B------:R-:W-:Y:S01]  /*0eb0*/  ISETP.GE.U32.AND P0, PT, R22, UR8, PT ;  /* 0x0000000816007c0c */ /* 0x000fe2000bf06070 */
[----:B------:R-:W-:Y:S01]  /*0ec0*/  IMAD.MOV.U32 R24, RZ, RZ, -0x1 ;  /* 0xffffffffff187424 */ /* 0x000fe200078e00ff */
[----:B------:R-:W-:Y:S01]  /*0ed0*/  PRMT R8, RZ, 0x7610, R8 ;  /* 0x00007610ff087816 */ /* 0x000fe20000000008 */
[----:B------:R-:W-:Y:S01]  /*0ee0*/  IMAD.MOV.U32 R25, RZ, RZ, -0x1 ;  /* 0xffffffffff197424 */ /* 0x000fe200078e00ff */
[----:B------:R-:W-:Y:S01]  /*0ef0*/  ISETP.GE.U32.AND.EX P0, PT, R19, UR9, PT, P0 ;  /* 0x0000000913007c0c */ /* 0x000fe2000bf06100 */
[----:B------:R-:W-:-:S12]  /*0f00*/  IMAD.MOV.U32 R27, RZ, RZ, -0x1 ;  /* 0xffffffffff1b7424 */ /* 0x000fd800078e00ff */
[----:B------:R-:W-:Y:S05]  /*0f10*/  @P0 BRA `(.L_x_12) ;  /* 0x00000004002c0947 */ /* 0x000fea0003800000 */
[----:B------:R-:W0:Y:S01]  /*0f20*/  LDC.64 R24, c[0x0][0x628] ;  /* 0x00018a00ff187b82 */ /* 0x000e220000000a00 */
[----:B------:R-:W-:Y:S02]  /*0f30*/  IMAD.MOV.U32 R8, RZ, RZ, R22 ;  /* 0x000000ffff087224 */ /* 0x000fe400078e0016 */
[----:B------:R-:W-:-:S05]  /*0f40*/  IMAD.MOV.U32 R9, RZ, RZ, R19 ;  /* 0x000000ffff097224 */ /* 0x000fca00078e0013 */
[----:B------:R-:W1:Y:S08]  /*0f50*/  LDC R14, c[0x0][0x630] ;  /* 0x00018c00ff0e7b82 */ /* 0x000e700000000800 */
[----:B------:R-:W3:Y:S01]  /*0f60*/  LDC.64 R34, c[0x0][0x620] ;  /* 0x00018800ff227b82 */ /* 0x000ee20000000a00 */
[----:B0-----:R-:W-:-:S04]  /*0f70*/  ISETP.NE.U32.AND P0, PT, R24, RZ, PT ;  /* 0x000000ff1800720c */ /* 0x001fc80003f05070 */
[----:B------:R-:W-:-:S13]  /*0f80*/  ISETP.NE.AND.EX P0, PT, R25, RZ, PT, P0 ;  /* 0x000000ff1900720c */ /* 0x000fda0003f05300 */
[----:B-1-3--:R-:W-:Y:S05]  /*0f90*/  @!P0 BRA `(.L_x_13) ;  /* 0x0000000000288947 */ /* 0x00afea0003800000 */
[----:B------:R-:W0:Y:S02]  /*0fa0*/  LDC R13, c[0x0][0x634] ;  /* 0x00018d00ff0d7b82 */ /* 0x000e240000000800 */
[----:B0-----:R-:W-:-:S05]  /*0fb0*/  IADD3 R13, P0, R22, R13, RZ ;  /* 0x0000000d160d7210 */ /* 0x001fca0007f1e0ff */
[----:B------:R-:W-:-:S04]  /*0fc0*/  IMAD.X R21, RZ, RZ, R19, P0 ;  /* 0x000000ffff157224 */ /* 0x000fc800000e0613 */
[----:B------:R-:W-:-:S04]  /*0fd0*/  IMAD.WIDE.U32 R8, R21, R24, RZ ;  /* 0x0000001815087225 */ /* 0x000fc800078e00ff */
[----:B------:R-:W-:-:S04]  /*0fe0*/  IMAD.WIDE.U32 R10, P0, R13, R25, R8 ;  /* 0x000000190d0a7225 */ /* 0x000fc80007800008 */
[----:B------:R-:W-:-:S04]  /*0ff0*/  IMAD.WIDE.U32 R8, R13, R24, RZ ;  /* 0x000000180d087225 */ /* 0x000fc800078e00ff */
[----:B------:R-:W-:Y:S01]  /*1000*/  IMAD.X R13, RZ, RZ, RZ, P0 ;  /* 0x000000ffff0d7224 */ /* 0x000fe200000e06ff */
[----:B------:R-:W-:Y:S01]  /*1010*/  IADD3 RZ, P0, R9, R10, RZ ;  /* 0x0000000a09ff7210 */ /* 0x000fe20007f1e0ff */
[----:B------:R-:W-:-:S04]  /*1020*/  IMAD.MOV.U32 R12, RZ, RZ, R11 ;  /* 0x000000ffff0c7224 */ /* 0x000fc800078e000b */
[----:B------:R-:W-:-:S08]  /*1030*/  IMAD.WIDE.U32.X R8, R21, R25, R12, P0 ;  /* 0x0000001915087225 */ /* 0x000fd000000e040c */
.L_x_13:
[-CC-:B------:R-:W-:Y:S01]  /*1040*/  SHF.R.U64 R37, R8, R14.reuse, R9.reuse ;  /* 0x0000000e08257219 */ /* 0x180fe20000001209 */
[----:B------:R-:W0:Y:S01]  /*1050*/  LDC.64 R38, c[0x0][0x640] ;  /* 0x00019000ff267b82 */ /* 0x000e220000000a00 */
[----:B------:R-:W-:Y:S01]  /*1060*/  SHF.R.U32.HI R8, RZ, R14, R9 ;  /* 0x0000000eff087219 */ /* 0x000fe20000011609 */
[----:B------:R-:W-:Y:S01]  /*1070*/  IMAD.MOV.U32 R33, RZ, RZ, 0x1 ;  /* 0x00000001ff217424 */ /* 0x000fe200078e00ff */
[----:B------:R-:W-:-:S05]  /*1080*/  IADD3 R11, P0, RZ, -R37, RZ ;  /* 0x80000025ff0b7210 */ /* 0x000fca0007f1e0ff */
[----:B------:R-:W1:Y:S01]  /*1090*/  LDC R12, c[0x0][0x618] ;  /* 0x00018600ff0c7b82 */ /* 0x000e620000000800 */
[----:B------:R-:W-:Y:S02]  /*10a0*/  IMAD.X R9, RZ, RZ, ~R8, P0 ;  /* 0x000000ffff097224 */ /* 0x000fe400000e0e08 */
[----:B------:R-:W-:Y:S02]  /*10b0*/  IMAD.MOV.U32 R8, RZ, RZ, R22 ;  /* 0x000000ffff087224 */ /* 0x000fe400078e0016 */
[-C--:B------:R-:W-:Y:S02]  /*10c0*/  IMAD R10, R9, R34.reuse, RZ ;  /* 0x00000022090a7224 */ /* 0x080fe400078e02ff */
[----:B------:R-:W-:Y:S01]  /*10d0*/  IMAD.MOV.U32 R9, RZ, RZ, R19 ;  /* 0x000000ffff097224 */ /* 0x000fe200078e0013 */
[----:B------:R-:W3:Y:S01]  /*10e0*/  LDC R14, c[0x0][0x608] ;  /* 0x00018200ff0e7b82 */ /* 0x000ee20000000800 */
[----:B------:R-:W-:-:S04]  /*10f0*/  IMAD.WIDE.U32 R8, R11, R34, R8 ;  /* 0x000000220b087225 */ /* 0x000fc800078e0008 */
[----:B------:R-:W-:-:S03]  /*1100*/  IMAD R11, R11, R35, R10 ;  /* 0x000000230b0b7224 */ /* 0x000fc600078e020a */
[----:B------:R-:W4:Y:S01]  /*1110*/  LDC R36, c[0x0][0x658] ;  /* 0x00019600ff247b82 */ /* 0x000f220000000800 */
[----:B0-----:R-:W-:Y:S01]  /*1120*/  ISETP.NE.U32.AND P0, PT, R38, RZ, PT ;  /* 0x000000ff2600720c */ /* 0x001fe20003f05070 */
[----:B------:R-:W-:-:S03]  /*1130*/  IMAD.IADD R9, R9, 0x1, R11 ;  /* 0x0000000109097824 */ /* 0x000fc600078e020b */
[----:B------:R-:W-:Y:S01]  /*1140*/  ISETP.NE.AND.EX P0, PT, R39, RZ, PT, P0 ;  /* 0x000000ff2700720c */ /* 0x000fe20003f05300 */
[----:B------:R-:W-:Y:S02]  /*1150*/  IMAD.MOV.U32 R11, RZ, RZ, -0x1 ;  /* 0xffffffffff0b7424 */ /* 0x000fe400078e00ff */
[----:B------:R-:W0:Y:S01]  /*1160*/  LDC R25, c[0x0][0x600] ;  /* 0x00018000ff197b82 */ /* 0x000e220000000800 */
[-CC-:B-1----:R-:W-:Y:S02]  /*1170*/  SHF.R.U64 R24, R8, R12.reuse, R9.reuse ;  /* 0x0000000c08187219 */ /* 0x182fe40000001209 */
[----:B------:R-:W-:-:S05]  /*1180*/  SHF.R.U32.HI R9, RZ, R12, R9 ;  /* 0x0000000cff097219 */ /* 0x000fca0000011609 */
[----:B------:R-:W1:Y:S01]  /*1190*/  LDC R27, c[0x0][0x648] ;  /* 0x00019200ff1b7b82 */ /* 0x000e620000000800 */
[-CC-:B---3--:R-:W-:Y:S02]  /*11a0*/  SHF.R.U64 R35, R24, R14.reuse, R9.reuse ;  /* 0x0000000e18237219 */ /* 0x188fe40000001209 */
[----:B------:R-:W-:-:S05]  /*11b0*/  SHF.R.U32.HI R9, RZ, R14, R9 ;  /* 0x0000000eff097219 */ /* 0x000fca0000011609 */
[----:B--2---:R-:W2:Y:S01]  /*11c0*/  LDC R31, c[0x0][0x638] ;  /* 0x00018e00ff1f7b82 */ /* 0x004ea20000000800 */
[-C--:B----4-:R-:W-:Y:S02]  /*11d0*/  SHF.L.U32 R8, R11, R36.reuse, RZ ;  /* 0x000000240b087219 */ /* 0x090fe400000006ff */
[--C-:B------:R-:W-:Y:S02]  /*11e0*/  SHF.R.U64 R40, R35, R36, R9.reuse ;  /* 0x0000002423287219 */ /* 0x100fe40000001209 */
[----:B------:R-:W-:Y:S02]  /*11f0*/  LOP3.LUT R14, RZ, R8, RZ, 0x33, !PT ;  /* 0x00000008ff0e7212 */ /* 0x000fe400078e33ff */
[----:B------:R-:W-:Y:S01]  /*1200*/  SHF.R.U32.HI R9, RZ, R36, R9 ;  /* 0x00000024ff097219 */ /* 0x000fe20000011609 */
[----:B------:R-:W3:Y:S01]  /*1210*/  LDC R34, c[0x0][0x610] ;  /* 0x00018400ff227b82 */ /* 0x000ee20000000800 */
[----:B------:R-:W-:Y:S01]  /*1220*/  IMAD.MOV.U32 R8, RZ, RZ, R40 ;  /* 0x000000ffff087224 */ /* 0x000fe200078e0028 */
[----:B------:R-:W-:Y:S06]  /*1230*/  @!P0 BRA `(.L_x_14) ;  /* 0x0000000000288947 */ /* 0x000fec0003800000 */
[----:B------:R-:W4:Y:S02]  /*1240*/  LDC R13, c[0x0][0x64c] ;  /* 0x00019300ff0d7b82 */ /* 0x000f240000000800 */
[----:B----4-:R-:W-:-:S05]  /*1250*/  IADD3 R13, P0, R40, R13, RZ ;  /* 0x0000000d280d7210 */ /* 0x010fca0007f1e0ff */
        /* <DEDUP_REMOVED lines=8> */
.L_x_14:
[----:B-1----:R-:W-:Y:S01]  /*12e0*/  SHF.R.U64 R8, R8, R27, R9 ;  /* 0x0000001b08087219 */ /* 0x002fe20000001209 */
[----:B0-----:R-:W-:Y:S01]  /*12f0*/  VIADD R9, R25, 0xffffffff ;  /* 0xffffffff19097836 */ /* 0x001fe20000000000 */
[----:B------:R-:W-:Y:S01]  /*1300*/  SHF.L.U32 R5, R33, R36, RZ ;  /* 0x0000002421057219 */ /* 0x000fe200000006ff */
[----:B------:R-:W-:Y:S01]  /*1310*/  @P1 IMAD R20, R15, R32, R4 ;  /* 0x000000200f141224 */ /* 0x000fe200078e0204 */
[----:B------:R-:W-:Y:S01]  /*1320*/  LOP3.LUT R14, R35, R14, RZ, 0xc0, !PT ;  /* 0x0000000e230e7212 */ /* 0x000fe200078ec0ff */
[----:B------:R-:W-:Y:S01]  /*1330*/  IMAD.MOV R10, RZ, RZ, -R8 ;  /* 0x000000ffff0a7224 */ /* 0x000fe200078e0a08 */
[----:B------:R-:W-:Y:S01]  /*1340*/  LOP3.LUT R9, R24, R9, RZ, 0xc0, !PT ;  /* 0x0000000918097212 */ /* 0x000fe200078ec0ff */
[----:B------:R-:W-:Y:S02]  /*1350*/  IMAD.MOV.U32 R27, RZ, RZ, R37 ;  /* 0x000000ffff1b7224 */ /* 0x000fe400078e0025 */
[----:B------:R-:W-:Y:S02]  /*1360*/  IMAD R5, R5, R8, R14 ;  /* 0x0000000805057224 */ /* 0x000fe400078e020e */
[----:B--2---:R-:W-:-:S02]  /*1370*/  IMAD R4, R10, R31, R40 ;  /* 0x0000001f0a047224 */ /* 0x004fc400078e0228 */
[----:B---3--:R-:W-:Y:S02]  /*1380*/  IMAD R24, R5, R34, R20 ;  /* 0x0000002205187224 */ /* 0x008fe400078e0214 */
[----:B------:R-:W-:Y:S02]  /*1390*/  IMAD R5, R4, R25, R9 ;  /* 0x0000001904057224 */ /* 0x000fe400078e0209 */
[----:B------:R-:W-:-:S03]  /*13a0*/  IMAD.MOV.U32 R8, RZ, RZ, 0x1 ;  /* 0x00000001ff087424 */ /* 0x000fc600078e00ff */
[----:B------:R-:W-:Y:S02]  /*13b0*/  SEL R25, R5, R24, !P1 ;  /* 0x0000001805197207 */ /* 0x000fe40004800000 */
[----:B------:R-:W-:-:S07]  /*13c0*/  SEL R24, R24, R5, !P1 ;  /* 0x0000000518187207 */ /* 0x000fce0004800000 */
.L_x_12:
[----:B------:R-:W-:Y:S05]  /*13d0*/  @!P2 BRA `(.L_x_15) ;  /* 0x00000000000ca947 */ /* 0x000fea0003800000 */
[----:B------:R-:W-:Y:S01]  /*13e0*/  UCGABAR_WAIT ;  /* 0x0000000000007dc7 */ /* 0x000fe20008000000 */
[----:B------:R-:W-:Y:S01]  /*13f0*/  CCTL.IVALL ;  /* 0x00000000ff00798f */ /* 0x000fe20002000000 */
[----:B------:R-:W-:Y:S05]  /*1400*/  BRA `(.L_x_16) ;  /* 0x0000000000047947 */ /* 0x000fea0003800000 */
.L_x_15:
[----:B------:R-:W-:Y:S06]  /*1410*/  BAR.SYNC.DEFER_BLOCKING 0x0 ;  /* 0x0000000000007b1d */ /* 0x000fec0000010000 */
.L_x_16:
[----:B------:R-:W-:Y:S05]  /*1420*/  @!P4 BRA `(.L_x_17) ;  /* 0x000000280008c947 */ /* 0x000fea0003800000 */
[----:B------:R-:W-:-:S13]  /*1430*/  ISETP.GT.U32.AND P0, PT, R41, 0x1, PT ;  /* 0x000000012900780c */ /* 0x000fda0003f04070 */
[----:B------:R-:W-:Y:S05]  /*1440*/  @P0 EXIT ;  /* 0x000000000000094d */ /* 0x000fea0003800000 */
.L_x_18:
[----:B------:R-:W-:-:S08]  /*1450*/  NOP ;  /* 0x0000000000007918 */ /* 0x000fd00000000000 */
[----:B------:R-:W0:Y:S02]  /*1460*/  USETMAXREG.TRY_ALLOC.CTAPOOL UP0, 0xe8 ;  /* 0x000000e8000079c8 */ /* 0x000e240008000600 */
[----:B0-----:R-:W-:-:S13]  /*1470*/  PLOP3.LUT P0, PT, PT, PT, UP0, 0x80, 0x0 ;  /* 0x000000000000781c */ /* 0x001fda0003f0f008 */
[----:B------:R-:W-:Y:S05]  /*1480*/  @!P0 BRA `(.L_x_18) ;  /* 0xfffffffc00f08947 */ /* 0x000fea000383ffff */
[----:B------:R-:W-:-:S13]  /*1490*/  LOP3.LUT P0, RZ, R8, 0xff, RZ, 0xc0, !PT ;  /* 0x000000ff08ff7812 */ /* 0x000fda000780c0ff */
[----:B------:R-:W-:Y:S05]  /*14a0*/  @!P0 EXIT ;  /* 0x000000000000894d */ /* 0x000fea0003800000 */
[----:B------:R-:W-:Y:S01]  /*14b0*/  LEA.HI R3, R7, R2, RZ, 0x2 ;  /* 0x0000000207037211 */ /* 0x000fe200078f10ff */
[----:B------:R-:W0:Y:S01]  /*14c0*/  S2UR UR4, SR_CgaCtaId ;  /* 0x00000000000479c3 */ /* 0x000e220000008800 */
[----:B------:R-:W-:Y:S01]  /*14d0*/  UMOV UR40, 0x400 ;  /* 0x0000040000287882 */ /* 0x000fe20000000000 */
[----:B------:R-:W-:Y:S01]  /*14e0*/  UISETP.LT.AND UP0, UPT, UR37, 0x1, UPT ;  /* 0x000000012500788c */ /* 0x000fe2000bf01270 */
[--C-:B------:R-:W-:Y:S01]  /*14f0*/  SHF.R.S32.HI R36, RZ, 0x2, R3.reuse ;  /* 0x00000002ff247819 */ /* 0x100fe20000011403 */
[----:B------:R-:W-:Y:S01]  /*1500*/  UIADD3 UR5, UR43, -0x1, URZ ;  /* 0xffffffff2b057890 */ /* 0x000fe2000fffe03f */
[----:B------:R-:W-:Y:S01]  /*1510*/  SHF.R.S32.HI R5, RZ, 0x1f, R3 ;  /* 0x0000001fff057819 */ /* 0x000fe20000011403 */
[----:B------:R-:W-:Y:S01]  /*1520*/  USEL UR42, UR37, 0x1, UP0 ;  /* 0x00000001252a7887 */ /* 0x000fe20008000000 */
[----:B------:R-:W-:Y:S01]  /*1530*/  LOP3.LUT R3, R3, 0xfffffffc, RZ, 0xc0, !PT ;  /* 0xfffffffc03037812 */ /* 0x000fe200078ec0ff */
[----:B--2---:R-:W1:Y:S01]  /*1540*/  LDC R31, c[0x0][0x658] ;  /* 0x00019600ff1f7b82 */ /* 0x004e620000000800 */
[----:B------:R-:W-:Y:S01]  /*1550*/  LEA.HI R5, R5, R36, RZ, 0x3 ;  /* 0x0000002405057211 */ /* 0x000fe200078f18ff */
[----:B------:R-:W-:Y:S01]  /*1560*/  UISETP.NE.AND UP0, UPT, UR5, URZ, UPT ;  /* 0x0000003f0500728c */ /* 0x000fe2000bf05270 */
[----:B------:R-:W-:Y:S01]  /*1570*/  LEA.HI R7, R7, R2, RZ, 0x5 ;  /* 0x0000000207077211 */ /* 0x000fe200078f28ff */
[----:B------:R-:W-:Y:S01]  /*1580*/  IMAD.IADD R3, R2, 0x1, -R3 ;  /* 0x0000000102037824 */ /* 0x000fe200078e0a03 */
[----:B------:R-:W-:Y:S01]  /*1590*/  LOP3.LUT R5, R5, 0xfffffff8, RZ, 0xc0, !PT ;  /* 0xfffffff805057812 */ /* 0x000fe200078ec0ff */
[----:B------:R-:W-:Y:S01]  /*15a0*/  IMAD.MOV.U32 R2, RZ, RZ, -0x1 ;  /* 0xffffffffff027424 */ /* 0x000fe200078e00ff */
[----:B------:R-:W-:Y:S01]  /*15b0*/  SHF.R.S32.HI R7, RZ, 0x5, R7 ;  /* 0x00000005ff077819 */ /* 0x000fe20000011407 */
[----:B------:R-:W2:Y:S01]  /*15c0*/  LDC R6, c[0x0][0x288] ;  /* 0x0000a200ff067b82 */ /* 0x000ea20000000800 */
[----:B------:R-:W-:Y:S01]  /*15d0*/  USEL UR7, URZ, 0x1, UP0 ;  /* 0x000000013f077887 */ /* 0x000fe20008000000 */
[----:B------:R-:W-:Y:S01]  /*15e0*/  IMAD.IADD R36, R36, 0x1, -R5 ;  /* 0x0000000124247824 */ /* 0x000fe200078e0a05 */
[----:B------:R-:W-:Y:S01]  /*15f0*/  ULDC UR8, c[0x0][0x284] ;  /* 0x0000a10000087ab9 */ /* 0x000fe20000000800 */
[----:B------:R-:W-:Y:S01]  /*1600*/  IMAD.MOV.U32 R8, RZ, RZ, 0x1 ;  /* 0x00000001ff087424 */ /* 0x000fe200078e00ff */
[----:B------:R-:W-:Y:S01]  /*1610*/  SHF.L.U64.HI R42, R16, 0x1, R0 ;  /* 0x00000001102a7819 */ /* 0x000fe20000010200 */
[----:B------:R-:W-:Y:S01]  /*1620*/  IMAD.SHL.U32 R38, R3, 0x2, RZ ;  /* 0x0000000203267824 */ /* 0x000fe200078e00ff */
[--C-:B------:R-:W-:Y:S01]  /*1630*/  SHF.R.S32.HI R37, RZ, 0x1f, R36.reuse ;  /* 0x0000001fff257819 */ /* 0x100fe20000011424 */
[----:B------:R-:W3:Y:S01]  /*1640*/  LDC.64 R4, c[0x0][0x5c8] ;  /* 0x00017200ff047b82 */ /* 0x000ee20000000a00 */
[----:B0-----:R-:W-:Y:S01]  /*1650*/  ULEA UR40, UR4, UR40, 0x18 ;  /* 0x0000002804287291 */ /* 0x001fe2000f8ec03f */
[C-C-:B------:R-:W-:Y:S01]  /*1660*/  IMAD R45, R7.reuse, -0x10, -R36.reuse ;  /* 0xfffffff0072d7824 */ /* 0x140fe200078e0a24 */
[----:B------:R-:W-:Y:S01]  /*1670*/  USHF.L.U32 UR4, UR5, 0x3, URZ ;  /* 0x0000000305047899 */ /* 0x000fe2000800063f */
[----:B------:R-:W-:Y:S01]  /*1680*/  IMAD.WIDE R36, R7, 0x10, R36 ;  /* 0x0000001007247825 */ /* 0x000fe200078e0224 */
[----:B------:R-:W-:Y:S01]  /*1690*/  UIADD3 UR5, UR40, 0x180, URZ ;  /* 0x0000018028057890 */ /* 0x000fe2000fffe03f */
[----:B------:R-:W-:Y:S01]  /*16a0*/  LOP3.LUT R50, R18, 0x1, RZ, 0xfc, !PT ;  /* 0x0000000112327812 */ /* 0x000fe200078efcff */
[----:B------:R-:W-:Y:S01]  /*16b0*/  UIADD3 UR6, UR40, 0x30180, URZ ;  /* 0x0003018028067890 */ /* 0x000fe2000fffe03f */
[-C--:B-1----:R-:W-:Y:S01]  /*16c0*/  SHF.L.U32 R2, R2, R31.reuse, RZ ;  /* 0x0000001f02027219 */ /* 0x082fe200000006ff */
[----:B------:R-:W-:Y:S01]  /*16d0*/  USHF.R.U32.HI UR5, URZ, 0x4, UR5 ;  /* 0x000000043f057899 */ /* 0x000fe20008011605 */
[----:B------:R-:W-:Y:S01]  /*16e0*/  SHF.L.U32 R31, R8, R31, RZ ;  /* 0x0000001f081f7219 */ /* 0x000fe200000006ff */
[----:B------:R-:W-:Y:S01]  /*16f0*/  USHF.R.U32.HI UR6, URZ, 0x4, UR6 ;  /* 0x000000043f067899 */ /* 0x000fe20008011606 */
[----:B------:R-:W-:Y:S01]  /*1700*/  LOP3.LUT R44, RZ, R2, RZ, 0x33, !PT ;  /* 0x00000002ff2c7212 */ /* 0x000fe200078e33ff */
[----:B------:R-:W-:Y:S01]  /*1710*/  UIADD3 UR41, UR40, 0x70, URZ ;  /* 0x0000007028297890 */ /* 0x000fe2000fffe03f */
[----:B------:R-:W-:Y:S01]  /*1720*/  IMAD.U32 R52, RZ, RZ, UR7 ;  /* 0x00000007ff347e24 */ /* 0x000fe2000f8e00ff */
[----:B------:R-:W-:Y:S01]  /*1730*/  ULOP3.LUT UR4, UR4, 0x8, URZ, 0xc0, !UPT ;  /* 0x0000000804047892 */ /* 0x000fe2000f8ec03f */
[----:B--2---:R-:W-:Y:S01]  /*1740*/  IMAD R43, R3, -0x2, R6 ;  /* 0xfffffffe032b7824 */ /* 0x004fe200078e0206 */
[----:B------:R-:W-:Y:S01]  /*1750*/  ULOP3.LUT UR5, UR5, 0x3fff, URZ, 0xc0, !UPT ;  /* 0x00003fff05057892 */ /* 0x000fe2000f8ec03f */
[----:B------:R-:W-:Y:S01]  /*1760*/  SHF.R.S32.HI R39, RZ, 0x1f, R38 ;  /* 0x0000001fff277819 */ /* 0x000fe20000011426 */
[----:B------:R-:W-:Y:S01]  /*1770*/  ULOP3.LUT UR6, UR6, 0x3fff, URZ, 0xc0, !UPT ;  /* 0x00003fff06067892 */ /* 0x000fe2000f8ec03f */
[----:B------:R-:W-:Y:S01]  /*1780*/  VIADD R45, R45, UR8 ;  /* 0x000000082d2d7c36 */ /* 0x000fe20008000000 */
[----:B------:R-:W-:-:S02]  /*1790*/  USHF.L.U32 UR39, UR37, 0x1, URZ ;  /* 0x0000000125277899 */ /* 0x000fc4000800063f */
[----:B------:R-:W-:Y:S01]  /*17a0*/  UIADD3 UR42, -UR42, UR37, URZ ;  /* 0x000000252a2a7290 */ /* 0x000fe2000fffe13f */
[C---:B---3--:R-:W-:Y:S01]  /*17b0*/  SHF.L.U64.HI R40, R4.reuse, 0x3, R5 ;  /* 0x0000000304287819 */ /* 0x048fe20000010205 */
[----:B------:R-:W-:Y:S01]  /*17c0*/  IMAD.SHL.U32 R41, R4, 0x8, RZ ;  /* 0x0000000804297824 */ /* 0x000fe200078e00ff */
[----:B------:R-:W-:Y:S02]  /*17d0*/  ULEA UR43, UR43, UR41, 0x3 ;  /* 0x000000292b2b7291 */ /* 0x000fe4000f8e183f */
[----:B------:R-:W-:Y:S02]  /*17e0*/  ULOP3.LUT UR44, UR4, 0x8, URZ, 0x3c, !UPT ;  /* 0x00000008042c7892 */ /* 0x000fe4000f8e3c3f */
[----:B------:R-:W-:Y:S02]  /*17f0*/  ULOP3.LUT UR45, UR4, 0x18, URZ, 0x3c, !UPT ;  /* 0x00000018042d7892 */ /* 0x000fe4000f8e3c3f */
[----:B------:R-:W-:Y:S02]  /*1800*/  ULOP3.LUT UR46, UR5, 0x10000, URZ, 0xfc, !UPT ;  /* 0x00010000052e7892 */ /* 0x000fe4000f8efc3f */
[----:B------:R-:W-:-:S12]  /*1810*/  ULOP3.LUT UR47, UR6, 0x10000, URZ, 0xfc, !UPT ;  /* 0x00010000062f7892 */ /* 0x000fd8000f8efc3f */
.L_x_46:
[----:B------:R-:W-:-:S04]  /*1820*/  SHF.L.U32 R0, R52, 0x1f, RZ ;  /* 0x0000001f34007819 */ /* 0x000fc800000006ff */
[----:B0-----:R-:W0:Y:S02]  /*1830*/  SYNCS.PHASECHK.TRANS64.TRYWAIT P0, [UR43+-0x8], R0 ;  /* 0xfffff800ff0075a7 */ /* 0x001e24000800016b */
[----:B01----:R-:W-:Y:S05]  /*1840*/  @!P0 BRA `(.L_x_19) ;  /* 0x0000003400dc8947 */ /* 0x003fea0003800000 */
.L_x_70:
[----:B------:R-:W-:Y:S02]  /*1850*/  ULDC UR4, c[0x0][0x28c] ;  /* 0x0000a30000047ab9 */ /* 0x000fe40000000800 */
[----:B------:R-:W-:-:S13]  /*1860*/  ISETP.LT.AND P0, PT, RZ, UR4, PT ;  /* 0x00000004ff007c0c */ /* 0x000fda000bf01270 */
[----:B------:R-:W-:Y:S05]  /*1870*/  @P0 BRA `(.L_x_20) ;  /* 0x0000000000400947 */ /* 0x000fea0003800000 */
[----:B0-----:R-:W-:Y:S01]  /*1880*/  MOV R0, 0x0 ;  /* 0x0000000000007802 */ /* 0x001fe20000000f00 */
[----:B------:R-:W-:Y:S01]  /*1890*/  ULDC.64 UR4, c[0x4][0x68] ;  /* 0x01001a0000047ab9 */ /* 0x000fe20000000a00 */
[----:B------:R-:W-:Y:S01]  /*18a0*/  ULDC.64 UR6, c[0x4][0x8] ;  /* 0x0100020000067ab9 */ /* 0x000fe20000000a00 */
[----:B------:R-:W-:Y:S01]  /*18b0*/  IMAD.U32 R4, RZ, RZ, UR4 ;  /* 0x00000004ff047e24 */ /* 0x000fe2000f8e00ff */
[----:B------:R0:W1:Y:S01]  /*18c0*/  LDC.64 R2, c[0x4][R0] ;  /* 0x0100000000027b82 */ /* 0x0000620000000a00 */
[----:B------:R-:W-:Y:S01]  /*18d0*/  IMAD.U32 R5, RZ, RZ, UR5 ;  /* 0x00000005ff057e24 */ /* 0x000fe2000f8e00ff */
[----:B------:R-:W-:Y:S01]  /*18e0*/  ULDC.64 UR4, c[0x4][0x70] ;  /* 0x01001c0000047ab9 */ /* 0x000fe20000000a00 */
[----:B------:R-:W-:Y:S02]  /*18f0*/  IMAD.U32 R10, RZ, RZ, UR6 ;  /* 0x00000006ff0a7e24 */ /* 0x000fe4000f8e00ff */
[----:B------:R-:W-:Y:S02]  /*1900*/  IMAD.U32 R6, RZ, RZ, UR4 ;  /* 0x00000004ff067e24 */ /* 0x000fe4000f8e00ff */
[----:B------:R-:W-:-:S02]  /*1910*/  IMAD.U32 R7, RZ, RZ, UR5 ;  /* 0x00000005ff077e24 */ /* 0x000fc4000f8e00ff */
[----:B------:R-:W-:Y:S02]  /*1920*/  IMAD.U32 R11, RZ, RZ, UR7 ;  /* 0x00000007ff0b7e24 */ /* 0x000fe4000f8e00ff */
[----:B------:R-:W-:Y:S02]  /*1930*/  IMAD.MOV.U32 R8, RZ, RZ, 0x1e1 ;  /* 0x000001e1ff087424 */ /* 0x000fe400078e00ff */
[----:B------:R-:W-:Y:S02]  /*1940*/  IMAD.MOV.U32 R12, RZ, RZ, 0x1 ;  /* 0x00000001ff0c7424 */ /* 0x000fe400078e00ff */
[----:B0-----:R-:W-:-:S07]  /*1950*/  IMAD.MOV.U32 R13, RZ, RZ, RZ ;  /* 0x000000ffff0d7224 */ /* 0x001fce00078e00ff */
[----:B------:R-:W-:-:S07]  /*1960*/  LEPC R20, `(.L_x_20) ;  /* 0x000000001014794e */ /* 0x000fce0000000000 */
[----:B-1---5:R-:W-:Y:S05]  /*1970*/  CALL.ABS.NOINC R2 ;  /* 0x0000000002007343 */ /* 0x022fea0003c00000 */
.L_x_20:
[----:B------:R-:W-:-:S13]  /*1980*/  ISETP.NE.AND P0, PT, R50, 0x3, PT ;  /* 0x000000033200780c */ /* 0x000fda0003f05270 */
[----:B------:R-:W-:Y:S05]  /*1990*/  @!P0 BRA `(.L_x_21) ;  /* 0x0000000000048947 */ /* 0x000fea0003800000 */
[----:B------:R-:W-:Y:S01]  /*19a0*/  BPT.TRAP 0x1 ;  /* 0x000000040000795c */ /* 0x000fe20000300000 */
.L_x_21:
[----:B0-----:R-:W-:Y:S02]  /*19b0*/  IMAD.U32 R3, RZ, RZ, UR36 ;  /* 0x00000024ff037e24 */ /* 0x001fe4000f8e00ff */
[----:B------:R-:W-:-:S03]  /*19c0*/  IMAD.U32 R0, RZ, RZ, UR38 ;  /* 0x00000026ff007e24 */ /* 0x000fc6000f8e00ff */
[----:B------:R-:W-:Y:S02]  /*19d0*/  LEA R3, R3, UR40, 0x3 ;  /* 0x0000002803037c11 */ /* 0x000fe4000f8e18ff */
[----:B------:R-:W-:-:S04]  /*19e0*/  SHF.L.U32 R0, R0, 0x1f, RZ ;  /* 0x0000001f00007819 */ /* 0x000fc800000006ff */
[----:B------:R0:W1:Y:S01]  /*19f0*/  SYNCS.PHASECHK.TRANS64.TRYWAIT P1, [R3+URZ], R0 ;  /* 0x00000000030075a7 */ /* 0x000062000802017f */
[----:B------:R-:W-:Y:S05]  /*1a00*/  @!P0 BRA `(.L_x_22) ;  /* 0x0000000000048947 */ /* 0x000fea0003800000 */
[----:B------:R-:W-:Y:S01]  /*1a10*/  BPT.TRAP 0x1 ;  /* 0x000000040000795c */ /* 0x000fe20000300000 */
.L_x_22:
[----:B-1----:R-:W-:Y:S05]  /*1a20*/  @P1 BRA `(.L_x_23) ;  /* 0x0000000000081947 */ /* 0x002fea0003800000 */
[----:B------:R-:W1:Y:S02]  /*1a30*/  SYNCS.PHASECHK.TRANS64.TRYWAIT P1, [R3+URZ], R0 ;  /* 0x00000000030075a7 */ /* 0x000e64000802017f */
[----:B-1----:R-:W-:Y:S05]  /*1a40*/  @!P1 BRA `(.L_x_24) ;  /* 0x0000003400749947 */ /* 0x002fea0003800000 */
.L_x_23:
[----:B------:R-:W-:Y:S05]  /*1a50*/  WARPSYNC.ALL ;  /* 0x0000000000007948 */ /* 0x000fea0003800000 */
[----:B------:R-:W-:Y:S01]  /*1a60*/  ULEA UR9, UR36, UR46, 0xb ;  /* 0x0000002e24097291 */ /* 0x000fe2000f8e583f */
[----:B------:R-:W-:Y:S01]  /*1a70*/  WARPGROUP.ARRIVE ;  /* 0x00000000000079c5 */ /* 0x000fe20000000000 */
[----:B------:R-:W-:Y:S01]  /*1a80*/  ULEA UR8, UR36, UR47, 0x8 ;  /* 0x0000002f24087291 */ /* 0x000fe2000f8e403f */
[----:B01----:R-:W-:Y:S01]  /*1a90*/  IMAD.U32 R0, RZ, RZ, UR42 ;  /* 0x0000002aff007e24 */ /* 0x003fe2000f8e00ff */
[----:B------:R-:W-:Y:S01]  /*1aa0*/  UMOV UR5, 0x40000040 ;  /* 0x4000004000057882 */ /* 0x000fe20000000000 */
[----:B------:R-:W-:-:S02]  /*1ab0*/  UMOV UR7, 0x40000000 ;  /* 0x4000000000077882 */ /* 0x000fc40000000000 */
[----:B------:R-:W-:Y:S01]  /*1ac0*/  UMOV UR4, UR9 ;  /* 0x0000000900047c82 */ /* 0x000fe20008000000 */
[----:B------:R-:W-:Y:S01]  /*1ad0*/  ISETP.GE.AND P1, PT, R0, 0x1, PT ;  /* 0x000000010000780c */ /* 0x000fe20003f26270 */
[----:B------:R-:W-:Y:S02]  /*1ae0*/  UMOV UR6, UR8 ;  /* 0x0000000800067c82 */ /* 0x000fe40008000000 */
[----:B------:R-:W-:Y:S01]  /*1af0*/  HGMMA.64x8x16.F32 R32, gdesc[UR4], RZ, !UPT, gsb0 ;  /* 0x00000000042079f0 */ /* 0x000fe2000c0008ff */
[----:B------:R-:W-:Y:S02]  /*1b00*/  UIADD3 UR4, UR9, 0x2, URZ ;  /* 0x0000000209047890 */ /* 0x000fe4000fffe03f */
[----:B------:R-:W-:Y:S01]  /*1b10*/  UIADD3 UR6, UR8, 0x2, URZ ;  /* 0x0000000208067890 */ /* 0x000fe2000fffe03f */
[----:B------:R-:W-:Y:S01]  /*1b20*/  UMOV UR5, 0x40000040 ;  /* 0x4000004000057882 */ /* 0x000fe20000000000 */
[----:B------:R-:W-:Y:S01]  /*1b30*/  UMOV UR7, 0x40000000 ;  /* 0x4000000000077882 */ /* 0x000fe20000000000 */
[----:B------:R-:W-:-:S02]  /*1b40*/  WARPGROUP.DEPBAR.LE gsb0, 0x0 ;  /* 0x00008000000079c5 */ /* 0x000fc40000010000 */
[----:B------:R-:W-:-:S06]  /*1b50*/  WARPGROUP.ARRIVE ;  /* 0x00000000000079c5 */ /* 0x000fcc0000000000 */
[----:B------:R-:W-:Y:S01]  /*1b60*/  HGMMA.64x8x16.F32 R32, gdesc[UR4], R32, gsb0 ;  /* 0x00000000042079f0 */ /* 0x000fe20008000820 */
[----:B------:R-:W-:Y:S02]  /*1b70*/  UIADD3 UR4, UR9, 0x4, URZ ;  /* 0x0000000409047890 */ /* 0x000fe4000fffe03f */
[----:B------:R-:W-:Y:S01]  /*1b80*/  UIADD3 UR6, UR8, 0x4, URZ ;  /* 0x0000000408067890 */ /* 0x000fe2000fffe03f */
[----:B------:R-:W-:Y:S01]  /*1b90*/  UMOV UR5, 0x40000040 ;  /* 0x4000004000057882 */ /* 0x000fe20000000000 */
[----:B------:R-:W-:Y:S01]  /*1ba0*/  UMOV UR7, 0x40000000 ;  /* 0x4000000000077882 */ /* 0x000fe20000000000 */
[----:B------:R-:W-:Y:S02]  /*1bb0*/  WARPGROUP.DEPBAR.LE gsb0, 0x0 ;  /* 0x00008000000079c5 */ /* 0x000fe40000010000 */
        /* <DEDUP_REMOVED lines=92> */
[----:B------:R-:W-:Y:S03]  /*2180*/  HGMMA.64x8x16.F32 R32, gdesc[UR4], R32, gsb0 ;  /* 0x00000000042079f0 */ /* 0x000fe60008000820 */
[----:B------:R-:W-:Y:S02]  /*2190*/  WARPGROUP.DEPBAR.LE gsb0, 0x0 ;  /* 0x00008000000079c5 */ /* 0x000fe40000010000 */
[----:B------:R-:W-:Y:S05]  /*21a0*/  @!P1 BRA `(.L_x_25) ;  /* 0x0000000800649947 */ /* 0x000fea0003800000 */
[----:B------:R-:W-:Y:S01]  /*21b0*/  UIADD3 UR4, UR36, 0x1, URZ ;  /* 0x0000000124047890 */ /* 0x000fe2000fffe03f */
[----:B------:R-:W-:Y:S02]  /*21c0*/  IMAD.U32 R0, RZ, RZ, UR42 ;  /* 0x0000002aff007e24 */ /* 0x000fe4000f8e00ff */
[----:B------:R-:W-:Y:S01]  /*21d0*/  IMAD.U32 R2, RZ, RZ, UR36 ;  /* 0x00000024ff027e24 */ /* 0x000fe2000f8e00ff */
[----:B------:R-:W-:-:S04]  /*21e0*/  UISETP.NE.AND UP0, UPT, UR4, 0x6, UPT ;  /* 0x000000060400788c */ /* 0x000fc8000bf05270 */
[----:B------:R-:W-:Y:S02]  /*21f0*/  USEL UR5, URZ, 0x1, UP0 ;  /* 0x000000013f057887 */ /* 0x000fe40008000000 */
[----:B------:R-:W-:Y:S02]  /*2200*/  USEL UR4, UR4, URZ, UP0 ;  /* 0x0000003f04047287 */ /* 0x000fe40008000000 */
[----:B------:R-:W-:-:S06]  /*2210*/  ULOP3.LUT UR5, UR38, UR5, URZ, 0x3c, !UPT ;  /* 0x0000000526057292 */ /* 0x000fcc000f8e3c3f */
[----:B------:R-:W-:-:S07]  /*2220*/  IMAD.U32 R5, RZ, RZ, UR5 ;  /* 0x00000005ff057e24 */ /* 0x000fce000f8e00ff */
.L_x_32:
[----:B------:R-:W-:Y:S05]  /*2230*/  @!P0 BRA `(.L_x_26) ;  /* 0x0000000000048947 */ /* 0x000fea0003800000 */
[----:B------:R-:W-:Y:S01]  /*2240*/  BPT.TRAP 0x1 ;  /* 0x000000040000795c */ /* 0x000fe20000300000 */
.L_x_26:
[----:B------:R-:W-:Y:S01]  /*2250*/  ULEA UR5, UR4, UR40, 0x3 ;  /* 0x0000002804057291 */ /* 0x000fe2000f8e183f */
[----:B------:R-:W-:-:S08]  /*2260*/  SHF.L.U32 R3, R5, 0x1f, RZ ;  /* 0x0000001f05037819 */ /* 0x000fd000000006ff */
[----:B------:R0:W1:Y:S01]  /*2270*/  SYNCS.PHASECHK.TRANS64.TRYWAIT P1, [UR5], R3 ;  /* 0x00000003ff0075a7 */ /* 0x0000620008020145 */
[----:B------:R-:W-:Y:S05]  /*2280*/  @!P0 BRA `(.L_x_27) ;  /* 0x0000000000048947 */ /* 0x000fea0003800000 */
[----:B------:R-:W-:Y:S01]  /*2290*/  BPT.TRAP 0x1 ;  /* 0x000000040000795c */ /* 0x000fe20000300000 */
.L_x_27:
[----:B-1----:R-:W-:Y:S05]  /*22a0*/  @P1 BRA `(.L_x_28) ;  /* 0x0000000000081947 */ /* 0x002fea0003800000 */
[----:B------:R-:W1:Y:S02]  /*22b0*/  SYNCS.PHASECHK.TRANS64.TRYWAIT P1, [UR5], R3 ;  /* 0x00000003ff0075a7 */ /* 0x000e640008020145 */
[----:B-1----:R-:W-:Y:S05]  /*22c0*/  @!P1 BRA `(.L_x_29) ;  /* 0x0000002c00689947 */ /* 0x002fea0003800000 */
.L_x_28:
[----:B------:R-:W-:Y:S01]  /*22d0*/  ULEA UR5, UR4, UR47, 0x8 ;  /* 0x0000002f04057291 */ /* 0x000fe2000f8e403f */
[----:B------:R-:W-:Y:S01]  /*22e0*/  WARPGROUP.ARRIVE ;  /* 0x00000000000079c5 */ /* 0x000fe20000000000 */
[----:B------:R-:W-:Y:S01]  /*22f0*/  ULEA UR6, UR4, UR46, 0xb ;  /* 0x0000002e04067291 */ /* 0x000fe2000f8e583f */
[----:B------:R-:W-:Y:S01]  /*2300*/  UMOV UR11, 0x40000000 ;  /* 0x40000000000b7882 */ /* 0x000fe20000000000 */
[----:B------:R-:W-:-:S03]  /*2310*/  UMOV UR9, 0x40000040 ;  /* 0x4000004000097882 */ /* 0x000fc60000000000 */
[----:B------:R-:W-:Y:S02]  /*2320*/  UMOV UR10, UR5 ;  /* 0x00000005000a7c82 */ /* 0x000fe40008000000 */
[----:B------:R-:W-:Y:S02]  /*2330*/  UMOV UR8, UR6 ;  /* 0x0000000600087c82 */ /* 0x000fe40008000000 */
[----:B------:R-:W-:Y:S01]  /*2340*/  HGMMA.64x8x16.F32 R32, gdesc[UR8], R32, gsb0 ;  /* 0x00000000082079f0 */ /* 0x000fe20008000820 */
        /* <DEDUP_REMOVED lines=107> */
[----:B------:R-:W-:Y:S01]  /*2a00*/  BPT.TRAP 0x1 ;  /* 0x000000040000795c */ /* 0x000fe20000300000 */
.L_x_30:
[----:B------:R-:W-:-:S13]  /*2a10*/  ISETP.NE.AND P1, PT, R28, RZ, PT ;  /* 0x000000ff1c00720c */ /* 0x000fda0003f25270 */
[----:B01----:R-:W-:-:S05]  /*2a20*/  @P1 LEA R3, R2, UR40, 0x3 ;  /* 0x0000002802031c11 */ /* 0x003fca000f8e18ff */
[----:B------:R-:W-:-:S05]  /*2a30*/  @P1 VIADD R3, R3, 0x30 ;  /* 0x0000003003031836 */ /* 0x000fca0000000000 */
[----:B------:R-:W-:-:S04]  /*2a40*/  @P1 PRMT R3, R26, 0x654, R3 ;  /* 0x000006541a031816 */ /* 0x000fc80000000003 */
[----:B------:R0:W-:Y:S01]  /*2a50*/  @P1 SYNCS.ARRIVE.TRANS64.RED.A1T0 RZ, [R3+URZ], RZ ;  /* 0x000000ff03ff19a7 */ /* 0x0001e2000810043f */
[----:B------:R-:W-:-:S13]  /*2a60*/  ISETP.GT.U32.AND P1, PT, R18, 0x1, PT ;  /* 0x000000011200780c */ /* 0x000fda0003f24070 */
[----:B0-----:R-:W-:Y:S05]  /*2a70*/  @P1 BRA `(.L_x_31) ;  /* 0x0000000000041947 */ /* 0x001fea0003800000 */
[----:B------:R-:W-:Y:S01]  /*2a80*/  BPT.TRAP 0x1 ;  /* 0x000000040000795c */ /* 0x000fe20000300000 */
.L_x_31:
[----:B------:R-:W-:Y:S01]  /*2a90*/  UIADD3 UR4, UR4, 0x1, URZ ;  /* 0x0000000104047890 */ /* 0x000fe2000fffe03f */
[----:B------:R-:W-:Y:S01]  /*2aa0*/  ISETP.GT.AND P2, PT, R0, 0x1, PT ;  /* 0x000000010000780c */ /* 0x000fe20003f44270 */
[----:B------:R-:W-:Y:S02]  /*2ab0*/  VIADD R2, R2, 0x1 ;  /* 0x0000000102027836 */ /* 0x000fe40000000000 */
[----:B------:R-:W-:Y:S01]  /*2ac0*/  UISETP.NE.AND UP0, UPT, UR4, 0x6, UPT ;  /* 0x000000060400788c */ /* 0x000fe2000bf05270 */
[----:B------:R-:W-:Y:S02]  /*2ad0*/  VIADD R0, R0, 0xffffffff ;  /* 0xffffffff00007836 */ /* 0x000fe40000000000 */
[C---:B------:R-:W-:Y:S01]  /*2ae0*/  ISETP.NE.AND P1, PT, R2.reuse, 0x6, PT ;  /* 0x000000060200780c */ /* 0x040fe20003f25270 */
[----:B------:R-:W-:Y:S02]  /*2af0*/  USEL UR5, URZ, 0x1, UP0 ;  /* 0x000000013f057887 */ /* 0x000fe40008000000 */
[----:B------:R-:W-:Y:S01]  /*2b00*/  USEL UR4, UR4, URZ, UP0 ;  /* 0x0000003f04047287 */ /* 0x000fe20008000000 */
[----:B------:R-:W-:-:S03]  /*2b10*/  SEL R2, R2, RZ, P1 ;  /* 0x000000ff02027207 */ /* 0x000fc60000800000 */
[----:B------:R-:W-:Y:S01]  /*2b20*/  LOP3.LUT R5, R5, UR5, RZ, 0x3c, !PT ;  /* 0x0000000505057c12 */ /* 0x000fe2000f8e3cff */
[----:B------:R-:W-:Y:S07]  /*2b30*/  @P2 BRA `(.L_x_32) ;  /* 0xfffffff400bc2947 */ /* 0x000fee000383ffff */
.L_x_25:
[----:B------:R-:W0:Y:S01]  /*2b40*/  LDC R0, c[0x0][0x28c] ;  /* 0x0000a300ff007b82 */ /* 0x000e220000000800 */
[----:B------:R-:W-:-:S04]  /*2b50*/  IMAD.U32 R2, RZ, RZ, UR44 ;  /* 0x0000002cff027e24 */ /* 0x000fc8000f8e00ff */
[----:B------:R1:W-:Y:S01]  /*2b60*/  SYNCS.ARRIVE.TRANS64.A1T0 RZ, [R2+UR41], RZ ;  /* 0x000000ff02ff79a7 */ /* 0x0003e20008100029 */
[----:B0-----:R-:W-:-:S13]  /*2b70*/  ISETP.GE.AND P1, PT, R0, 0x1, PT ;  /* 0x000000010000780c */ /* 0x001fda0003f26270 */
[----:B-1----:R-:W-:Y:S05]  /*2b80*/  @!P1 BRA `(.L_x_33) ;  /* 0x0000000000449947 */ /* 0x002fea0003800000 */
[----:B------:R-:W-:Y:S05]  /*2b90*/  @!P0 BRA `(.L_x_34) ;  /* 0x0000000000048947 */ /* 0x000fea0003800000 */
[----:B------:R-:W-:Y:S01]  /*2ba0*/  BPT.TRAP 0x1 ;  /* 0x000000040000795c */ /* 0x000fe20000300000 */
.L_x_34:
[----:B------:R-:W-:-:S13]  /*2bb0*/  ISETP.NE.AND P0, PT, R28, RZ, PT ;  /* 0x000000ff1c00720c */ /* 0x000fda0003f05270 */
[----:B------:R-:W-:-:S05]  /*2bc0*/  VOTEU.ANY UP0, P0 ;  /* 0x00000000003f7886 */ /* 0x000fca0000000100 */
[----:B------:R-:W-:-:S06]  /*2bd0*/  @UP0 UIADD3 UR4, UR36, UR42, URZ ;  /* 0x0000002a24040290 */ /* 0x000fcc000fffe03f */
[----:B------:R-:W-:Y:S02]  /*2be0*/  IMAD.U32 R2, RZ, RZ, UR4 ;  /* 0x00000004ff027e24 */ /* 0x000fe4000f8e00ff */
[----:B------:R-:W-:Y:S02]  /*2bf0*/  IMAD.U32 R5, RZ, RZ, UR4 ;  /* 0x00000004ff057e24 */ /* 0x000fe4000f8e00ff */
[----:B------:R-:W-:-:S05]  /*2c00*/  @P0 IMAD.WIDE.U32 R2, R2, -0x55555555, RZ ;  /* 0xaaaaaaab02020825 */ /* 0x000fca00078e00ff */
[----:B------:R-:W-:-:S05]  /*2c10*/  @P0 SHF.R.U32.HI R0, RZ, 0x2, R3 ;  /* 0x00000002ff000819 */ /* 0x000fca0000011603 */
[----:B------:R-:W-:-:S05]  /*2c20*/  @P0 IMAD R0, R0, -0x6, R5 ;  /* 0xfffffffa00000824 */ /* 0x000fca00078e0205 */
[----:B------:R-:W-:-:S05]  /*2c30*/  @P0 LEA R0, R0, UR40, 0x3 ;  /* 0x0000002800000c11 */ /* 0x000fca000f8e18ff */
[----:B------:R-:W-:-:S05]  /*2c40*/  @P0 VIADD R3, R0, 0x30 ;  /* 0x0000003000030836 */ /* 0x000fca0000000000 */
[----:B------:R-:W-:-:S04]  /*2c50*/  @P0 PRMT R3, R26, 0x654, R3 ;  /* 0x000006541a030816 */ /* 0x000fc80000000003 */
[----:B------:R0:W-:Y:S01]  /*2c60*/  @P0 SYNCS.ARRIVE.TRANS64.RED.A1T0 RZ, [R3+URZ], RZ ;  /* 0x000000ff03ff09a7 */ /* 0x0001e2000810043f */
[----:B------:R-:W-:-:S13]  /*2c70*/  ISETP.GT.U32.AND P0, PT, R18, 0x1, PT ;  /* 0x000000011200780c */ /* 0x000fda0003f04070 */
[----:B0-----:R-:W-:Y:S05]  /*2c80*/  @P0 BRA `(.L_x_33) ;  /* 0x0000000000040947 */ /* 0x001fea0003800000 */
[----:B------:R-:W-:Y:S01]  /*2c90*/  BPT.TRAP 0x1 ;  /* 0x000000040000795c */ /* 0x000fe20000300000 */
.L_x_33:
[----:B------:R-:W-:Y:S01]  /*2ca0*/  SHF.L.U32 R0, R52, 0x1f, RZ ;  /* 0x0000001f34007819 */ /* 0x000fe200000006ff */
[----:B------:R-:W-:Y:S01]  /*2cb0*/  UIADD3 UR36, UR36, UR39, URZ ;  /* 0x0000002724247290 */ /* 0x000fe2000fffe03f */
[----:B------:R-:W-:Y:S01]  /*2cc0*/  SHF.R.S32.HI R11, RZ, 0x1f, R27 ;  /* 0x0000001fff0b7819 */ /* 0x000fe2000001141b */
[----:B------:R-:W-:Y:S01]  /*2cd0*/  UISETP.GE.U32.AND UP1, UPT, UR39, 0x6, UPT ;  /* 0x000000062700788c */ /* 0x000fe2000bf26070 */
[----:B------:R-:W0:Y:S01]  /*2ce0*/  SYNCS.PHASECHK.TRANS64.TRYWAIT P0, [UR43+0x8], R0 ;  /* 0x00000800ff0075a7 */ /* 0x000e22000800016b */
[----:B------:R-:W-:Y:S02]  /*2cf0*/  UISETP.GT.U32.AND UP0, UPT, UR36, 0x5, UPT ;  /* 0x000000052400788c */ /* 0x000fe4000bf04070 */
[----:B------:R-:W-:Y:S02]  /*2d00*/  UIMAD.WIDE.U32 UR4, UR36, -0x55555555, URZ ;  /* 0xaaaaaaab240478a5 */ /* 0x000fe4000f8e003f */
[----:B------:R-:W-:Y:S02]  /*2d10*/  UISETP.LT.U32.AND UP0, UPT, UR39, 0x6, UP0 ;  /* 0x000000062700788c */ /* 0x000fe40008701070 */
[----:B------:R-:W-:-:S02]  /*2d20*/  USHF.R.U32.HI UR4, URZ, 0x2, UR5 ;  /* 0x000000023f047899 */ /* 0x000fc40008011605 */
[----:B------:R-:W-:Y:S02]  /*2d30*/  USEL UR6, URZ, 0x1, !UP0 ;  /* 0x000000013f067887 */ /* 0x000fe4000c000000 */
[----:B------:R-:W-:Y:S02]  /*2d40*/  UIMAD UR36, UR4, -0x6, UR36 ;  /* 0xfffffffa042478a4 */ /* 0x000fe4000f8e0224 */
[----:B------:R-:W-:-:S04]  /*2d50*/  ULOP3.LUT UR38, UR38, UR6, URZ, 0x3c, !UPT ;  /* 0x0000000626267292 */ /* 0x000fc8000f8e3c3f */
[----:B------:R-:W-:Y:S01]  /*2d60*/  @UP1 ULOP3.LUT UR38, UR38, 0x1, UR4, 0x78, !UPT ;  /* 0x0000000126261892 */ /* 0x000fe2000f8e7804 */
[----:B0-----:R-:W-:Y:S11]  /*2d70*/  @!P0 BRA `(.L_x_35) ;  /* 0x0000002000d48947 */ /* 0x001ff60003800000 */
.L_x_71:
[----:B------:R-:W-:Y:S01]  /*2d80*/  ULDC.64 UR4, c[0x0][0x5d0] ;  /* 0x0001740000047ab9 */ /* 0x000fe20000000a00 */
[----:B------:R-:W-:Y:S01]  /*2d90*/  ULDC UR6, c[0x0][0x284] ;  /* 0x0000a10000067ab9 */ /* 0x000fe20000000800 */
[----:B0-----:R-:W-:Y:S02]  /*2da0*/  IMAD R0, R11, UR4, RZ ;  /* 0x000000040b007c24 */ /* 0x001fe4000f8e02ff */
[----:B------:R-:W-:Y:S02]  /*2db0*/  IMAD.SHL.U32 R8, R25, 0x8, RZ ;  /* 0x0000000819087824 */ /* 0x000fe400078e00ff */
[C---:B------:R-:W-:Y:S02]  /*2dc0*/  IMAD R5, R27.reuse, UR5, R0 ;  /* 0x000000051b057c24 */ /* 0x040fe4000f8e0200 */
[----:B------:R-:W-:Y:S01]  /*2dd0*/  IMAD.SHL.U32 R0, R24, 0x40, RZ ;  /* 0x0000004018007824 */ /* 0x000fe200078e00ff */
[----:B------:R-:W-:Y:S01]  /*2de0*/  SHF.R.S32.HI R9, RZ, 0x1f, R8 ;  /* 0x0000001fff097819 */ /* 0x000fe20000011408 */
[----:B------:R-:W-:Y:S01]  /*2df0*/  IMAD.WIDE.U32 R2, R27, UR4, R38 ;  /* 0x000000041b027c25 */ /* 0x000fe2000f8e0026 */
[----:B------:R-:W-:-:S02]  /*2e00*/  ULDC.64 UR4, c[0x0][0x5c8] ;  /* 0x0001720000047ab9 */ /* 0x000fc40000000a00 */
[----:B------:R-:W-:Y:S01]  /*2e10*/  ISETP.GE.AND P0, PT, R0, UR6, PT ;  /* 0x0000000600007c0c */ /* 0x000fe2000bf06270 */
[----:B------:R-:W-:Y:S01]  /*2e20*/  ULDC UR6, c[0x0][0x288] ;  /* 0x0000a20000067ab9 */ /* 0x000fe20000000800 */
[----:B------:R-:W-:Y:S01]  /*2e30*/  IADD3 R2, P1, R8, R2, RZ ;  /* 0x0000000208027210 */ /* 0x000fe20007f3e0ff */
[----:B------:R-:W-:Y:S01]  /*2e40*/  IMAD.WIDE R24, R24, 0x40, R36 ;  /* 0x0000004018187825 */ /* 0x000fe200078e0224 */
[----:B------:R-:W-:Y:S02]  /*2e50*/  ISETP.GE.OR P0, PT, R8, UR6, P0 ;  /* 0x0000000608007c0c */ /* 0x000fe40008706670 */
[----:B------:R-:W-:Y:S01]  /*2e60*/  IADD3.X R3, R9, R3, R5, P1, !PT ;  /* 0x0000000309037210 */ /* 0x000fe20000ffe405 */
[----:B------:R-:W-:-:S04]  /*2e70*/  IMAD R7, R25, UR4, RZ ;  /* 0x0000000419077c24 */ /* 0x000fc8000f8e02ff */
[C---:B------:R-:W-:Y:S02]  /*2e80*/  IMAD R7, R24.reuse, UR5, R7 ;  /* 0x0000000518077c24 */ /* 0x040fe4000f8e0207 */
[----:B------:R-:W-:-:S04]  /*2e90*/  IMAD.WIDE.U32 R12, R24, UR4, R2 ;  /* 0x00000004180c7c25 */ /* 0x000fc8000f8e0002 */
[----:B------:R-:W-:Y:S05]  /*2ea0*/  @P0 BRA `(.L_x_36) ;  /* 0x0000000400d00947 */ /* 0x000fea0003800000 */
[----:B-----5:R-:W-:Y:S01]  /*2eb0*/  FSETP.NEU.AND P0, PT, R30, RZ, PT ;  /* 0x000000ff1e00720b */ /* 0x020fe20003f0d000 */
[----:B------:R-:W-:Y:S01]  /*2ec0*/  BSSY B0, `(.L_x_36) ;  /* 0x0000072000007945 */ /* 0x000fe20003800000 */
[----:B------:R-:W-:Y:S02]  /*2ed0*/  IMAD.IADD R51, R13, 0x1, R7 ;  /* 0x000000010d337824 */ /* 0x000fe400078e0207 */
[----:B------:R-:W-:Y:S02]  /*2ee0*/  IMAD.IADD R20, R45, 0x1, -R0 ;  /* 0x000000012d147824 */ /* 0x000fe400078e0a00 */
[----:B------:R-:W-:-:S07]  /*2ef0*/  IMAD.IADD R53, R43, 0x1, -R8 ;  /* 0x000000012b357824 */ /* 0x000fce00078e0a08 */
[----:B------:R-:W-:Y:S05]  /*2f00*/  @!P0 BRA `(.L_x_37) ;  /* 0x00000004004c8947 */ /* 0x000fea0003800000 */
[----:B------:R-:W0:Y:S01]  /*2f10*/  LDC.64 R14, c[0x0][0x5b8] ;  /* 0x00016e00ff0e7b82 */ /* 0x000e220000000a00 */
[----:B------:R-:W-:-:S07]  /*2f20*/  ULDC.64 UR4, c[0x0][0x5c0] ;  /* 0x0001700000047ab9 */ /* 0x000fce0000000a00 */
[----:B------:R-:W1:Y:S08]  /*2f30*/  LDC.64 R46, c[0x0][0x5b0] ;  /* 0x00016c00ff2e7b82 */ /* 0x000e700000000a00 */
[----:B------:R-:W2:Y:S01]  /*2f40*/  LDC.64 R48, c[0x0][0x5a8] ;  /* 0x00016a00ff307b82 */ /* 0x000ea20000000a00 */
[-C--:B0-----:R-:W-:Y:S02]  /*2f50*/  IMAD R0, R11, R14.reuse, RZ ;  /* 0x0000000e0b007224 */ /* 0x081fe400078e02ff */
[----:B------:R-:W-:-:S04]  /*2f60*/  IMAD.WIDE.U32 R2, R27, R14, R38 ;  /* 0x0000000e1b027225 */ /* 0x000fc800078e0026 */
[----:B------:R-:W-:Y:S01]  /*2f70*/  IMAD R15, R27, R15, R0 ;  /* 0x0000000f1b0f7224 */ /* 0x000fe200078e0200 */
[----:B------:R-:W-:Y:S01]  /*2f80*/  IADD3 R4, P0, R8, R2, RZ ;  /* 0x0000000208047210 */ /* 0x000fe20007f1e0ff */
[----:B-1----:R-:W-:-:S03]  /*2f90*/  IMAD R0, R25, R46, RZ ;  /* 0x0000002e19007224 */ /* 0x002fc600078e02ff */
[----:B------:R-:W-:Y:S01]  /*2fa0*/  IADD3.X R5, R9, R3, R15, P0, !PT ;  /* 0x0000000309057210 */ /* 0x000fe200007fe40f */
[----:B------:R-:W-:Y:S01]  /*2fb0*/  IMAD R21, R24, R47, R0 ;  /* 0x0000002f18157224 */ /* 0x000fe200078e0200 */
[----:B------:R-:W-:Y:S01]  /*2fc0*/  ISETP.GT.AND P0, PT, R20, RZ, PT ;  /* 0x000000ff1400720c */ /* 0x000fe20003f04270 */
[----:B------:R-:W-:-:S03]  /*2fd0*/  IMAD.WIDE.U32 R2, R24, R46, R4 ;  /* 0x0000002e18027225 */ /* 0x000fc600078e0004 */
[----:B------:R-:W-:Y:S01]  /*2fe0*/  ISETP.GT.AND P1, PT, R53, RZ, P0 ;  /* 0x000000ff3500720c */ /* 0x000fe20000724270 */
[----:B------:R-:W-:Y:S01]  /*2ff0*/  IMAD.IADD R0, R3, 0x1, R21 ;  /* 0x0000000103007824 */ /* 0x000fe200078e0215 */
[----:B--2---:R-:W-:-:S04]  /*3000*/  LEA R6, P2, R2, R48, 0x1 ;  /* 0x0000003002067211 */ /* 0x004fc800078408ff */
[----:B------:R-:W-:-:S07]  /*3010*/  LEA.HI.X R7, R2, R49, R0, 0x1, P2 ;  /* 0x0000003102077211 */ /* 0x000fce00010f0c00 */
[----:B------:R0:W2:Y:S01]  /*3020*/  @P1 LDG.E.LTC128B.U16 R0, desc[UR48][R6.64] ;  /* 0x0000003006001981 */ /* 0x0000a2000c1e1520 */
[----:B------:R-:W-:Y:S01]  /*3030*/  IMAD.WIDE.U32 R2, R24, R46, R8 ;  /* 0x0000002e18027225 */ /* 0x000fe200078e0008 */
[----:B------:R-:W-:Y:S01]  /*3040*/  ISETP.GT.AND P0, PT, R53, 0x1, P0 ;  /* 0x000000013500780c */ /* 0x000fe20000704270 */
[----:B------:R-:W-:Y:S01]  /*3050*/  BSSY B1, `(.L_x_38) ;  /* 0x0000012000017945 */ /* 0x000fe20003800000 */
[----:B------:R-:W-:-:S04]  /*3060*/  IADD3 R10, P2, R38, R2, RZ ;  /* 0x00000002260a7210 */ /* 0x000fc80007f5e0ff */
[----:B------:R-:W-:Y:S02]  /*3070*/  IADD3.X R11, R39, R21, R3, P2, !PT ;  /* 0x00000015270b7210 */ /* 0x000fe400017fe403 */
[----:B------:R-:W-:Y:S01]  /*3080*/  LEA R2, P2, R12, UR4, 0x1 ;  /* 0x000000040c027c11 */ /* 0x000fe2000f8408ff */
[----:B------:R-:W-:-:S03]  /*3090*/  IMAD.WIDE.U32 R10, R27, R14, R10 ;  /* 0x0000000e1b0a7225 */ /* 0x000fc600078e000a */
[----:B------:R-:W-:Y:S01]  /*30a0*/  LEA.HI.X R3, R12, UR5, R51, 0x1, P2 ;  /* 0x000000050c037c11 */ /* 0x000fe200090f0c33 */
[----:B0-----:R-:W-:Y:S01]  /*30b0*/  IMAD.IADD R7, R15, 0x1, R11 ;  /* 0x000000010f077824 */ /* 0x001fe200078e020b */
[----:B------:R-:W-:Y:S02]  /*30c0*/  LEA R6, P2, R10, R48, 0x1 ;  /* 0x000000300a067211 */ /* 0x000fe400078408ff */
[----:B------:R-:W-:Y:S02]  /*30d0*/  SHF.L.U64.HI R11, R46, 0x3, R47 ;  /* 0x000000032e0b7819 */ /* 0x000fe4000001022f */
[----:B------:R-:W-:Y:S01]  /*30e0*/  LEA.HI.X R7, R10, R49, R7, 0x1, P2 ;  /* 0x000000310a077211 */ /* 0x000fe200010f0c07 */
[----:B------:R-:W-:Y:S02]  /*30f0*/  IMAD.SHL.U32 R10, R46, 0x8, RZ ;  /* 0x000000082e0a7824 */ /* 0x000fe400078e00ff */
[----:B--2---:R-:W-:-:S05]  /*3100*/  HADD2.F32 R13, -RZ, R0.H0_H0 ;  /* 0x20000000ff0d7230 */ /* 0x004fca0000004100 */
[----:B------:R-:W-:-:S04]  /*3110*/  FMUL R13, R13, R30 ;  /* 0x0000001e0d0d7220 */ /* 0x000fc80000400000 */
[----:B------:R-:W-:-:S05]  /*3120*/  FFMA R13, R32, R29, R13 ;  /* 0x0000001d200d7223 */ /* 0x000fca000000000d */
[----:B------:R-:W-:-:S05]  /*3130*/  F2FP.F16.F32.PACK_AB R13, RZ, R13 ;  /* 0x0000000dff0d723e */ /* 0x000fca00000000ff */
[----:B------:R0:W-:Y:S01]  /*3140*/  @P1 STG.E.U16 desc[UR48][R2.64], R13 ;  /* 0x0000000d02001986 */ /* 0x0001e2000c101530 */
[----:B------:R-:W-:Y:S05]  /*3150*/  @!P0 BRA `(.L_x_39) ;  /* 0x0000000000048947 */ /* 0x000fea0003800000 */
[----:B------:R1:W5:Y:S02]  /*3160*/  LDG.E.LTC128B.U16 R0, desc[UR48][R6.64+0x2] ;  /* 0x0000023006007981 */ /* 0x000364000c1e1520 */
.L_x_39:
[----:B------:R-:W-:Y:S05]  /*3170*/  BSYNC B1 ;  /* 0x0000000000017941 */ /* 0x000fea0003800000 */
.L_x_38:
[----:B-1---5:R-:W-:Y:S01]  /*3180*/  HADD2.F32 R7, -RZ, R0.H0_H0 ;  /* 0x20000000ff077230 */ /* 0x022fe20000004100 */
[----:B------:R-:W-:Y:S01]  /*3190*/  ISETP.GT.AND P1, PT, R20, 0x8, PT ;  /* 0x000000081400780c */ /* 0x000fe20003f24270 */
[----:B------:R-:W-:-:S04]  /*31a0*/  IMAD.WIDE.U32 R10, R24, R46, R10 ;  /* 0x0000002e180a7225 */ /* 0x000fc800078e000a */
[----:B------:R-:W-:Y:S01]  /*31b0*/  FMUL R6, R7, R30 ;  /* 0x0000001e07067220 */ /* 0x000fe20000400000 */
[----:B------:R-:W-:Y:S01]  /*31c0*/  IMAD.IADD R21, R21, 0x1, R11 ;  /* 0x0000000115157824 */ /* 0x000fe200078e020b */
[----:B------:R-:W-:Y:S01]  /*31d0*/  IADD3 R7, P3, R4, R10, RZ ;  /* 0x0000000a04077210 */ /* 0x000fe20007f7e0ff */
[----:B0-----:R-:W-:Y:S02]  /*31e0*/  @P0 IMAD.MOV.U32 R13, RZ, RZ, R3 ;  /* 0x000000ffff0d0224 */ /* 0x001fe400078e0003 */
[----:B------:R-:W-:Y:S01]  /*31f0*/  FFMA R6, R33, R29, R6 ;  /* 0x0000001d21067223 */ /* 0x000fe20000000006 */
[----:B------:R-:W-:Y:S01]  /*3200*/  ISETP.GT.AND P2, PT, R53, RZ, P1 ;  /* 0x000000ff3500720c */ /* 0x000fe20000f44270 */
[----:B------:R-:W-:Y:S01]  /*3210*/  IMAD.X R12, R21, 0x1, R5, P3 ;  /* 0x00000001150c7824 */ /* 0x000fe200018e0605 */
[----:B------:R-:W-:Y:S02]  /*3220*/  LEA R4, P3, R7, R48, 0x1 ;  /* 0x0000003007047211 */ /* 0x000fe400078608ff */
[----:B------:R-:W-:-:S02]  /*3230*/  F2FP.F16.F32.PACK_AB R6, RZ, R6 ;  /* 0x00000006ff06723e */ /* 0x000fc400000000ff */
[----:B------:R-:W-:Y:S01]  /*3240*/  LEA.HI.X R5, R7, R49, R12, 0x1, P3 ;  /* 0x0000003107057211 */ /* 0x000fe200018f0c0c */
[----:B------:R-:W-:Y:S01]  /*3250*/  @P0 IMAD.MOV.U32 R12, RZ, RZ, R2 ;  /* 0x000000ffff0c0224 */ /* 0x000fe200078e0002 */
[----:B------:R-:W-:-:S05]  /*3260*/  PRMT R20, R6, 0x7610, R20 ;  /* 0x0000761006147816 */ /* 0x000fca0000000014 */
[----:B------:R0:W-:Y:S04]  /*3270*/  @P0 STG.E.U16 desc[UR48][R12.64+0x2], R20 ;  /* 0x000002140c000986 */ /* 0x0001e8000c101530 */
[----:B------:R-:W2:Y:S01]  /*3280*/  @P2 LDG.E.LTC128B.U16 R0, desc[UR48][R4.64] ;  /* 0x0000003004002981 */ /* 0x000ea2000c1e1520 */
[C---:B------:R-:W-:Y:S01]  /*3290*/  SHF.L.U64.HI R11, R41.reuse, 0x1, R40 ;  /* 0x00000001290b7819 */ /* 0x040fe20000010228 */
[----:B------:R-:W-:Y:S01]  /*32a0*/  BSSY B1, `(.L_x_40) ;  /* 0x0000012000017945 */ /* 0x000fe20003800000 */
[----:B------:R-:W-:Y:S02]  /*32b0*/  LEA R2, P0, R41, R2, 0x1 ;  /* 0x0000000229027211 */ /* 0x000fe400078008ff */
[----:B------:R-:W-:Y:S02]  /*32c0*/  IADD3 R6, P3, P4, R38, R10, R8 ;  /* 0x0000000a26067210 */ /* 0x000fe40007c7e008 */
[----:B------:R-:W-:Y:S01]  /*32d0*/  ISETP.GT.AND P1, PT, R53, 0x1, P1 ;  /* 0x000000013500780c */ /* 0x000fe20000f24270 */
[----:B------:R-:W-:-:S02]  /*32e0*/  IMAD.X R3, R11, 0x1, R3, P0 ;  /* 0x000000010b037824 */ /* 0x000fc400000e0603 */
[----:B--2---:R-:W-:-:S05]  /*32f0*/  HADD2.F32 R7, -RZ, R0.H0_H0 ;  /* 0x20000000ff077230 */ /* 0x004fca0000004100 */
[----:B------:R-:W-:-:S04]  /*3300*/  FMUL R7, R7, R30 ;  /* 0x0000001e07077220 */ /* 0x000fc80000400000 */
[----:B------:R-:W-:-:S05]  /*3310*/  FFMA R7, R34, R29, R7 ;  /* 0x0000001d22077223 */ /* 0x000fca0000000007 */
[----:B------:R-:W-:Y:S02]  /*3320*/  F2FP.F16.F32.PACK_AB R5, RZ, R7 ;  /* 0x00000007ff05723e */ /* 0x000fe400000000ff */
[----:B------:R-:W-:Y:S02]  /*3330*/  IADD3.X R7, R39, R21, R9, P3, P4 ;  /* 0x0000001527077210 */ /* 0x000fe40001fe8409 */
[----:B------:R-:W-:Y:S01]  /*3340*/  PRMT R8, R5, 0x7610, R8 ;  /* 0x0000761005087816 */ /* 0x000fe20000000008 */
[----:B------:R-:W-:-:S04]  /*3350*/  IMAD.WIDE.U32 R4, R27, R14, R6 ;  /* 0x0000000e1b047225 */ /* 0x000fc800078e0006 */
[----:B------:R0:W-:Y:S01]  /*3360*/  @P2 STG.E.U16 desc[UR48][R2.64], R8 ;  /* 0x0000000802002986 */ /* 0x0001e2000c101530 */
[----:B------:R-:W-:Y:S01]  /*3370*/  IMAD.IADD R5, R15, 0x1, R5 ;  /* 0x000000010f057824 */ /* 0x000fe200078e0205 */
[----:B------:R-:W-:-:S04]  /*3380*/  LEA R6, P0, R4, R48, 0x1 ;  /* 0x0000003004067211 */ /* 0x000fc800078008ff */
[----:B------:R-:W-:Y:S01]  /*3390*/  LEA.HI.X R7, R4, R49, R5, 0x1, P0 ;  /* 0x0000003104077211 */ /* 0x000fe200000f0c05 */
[----:B------:R-:W-:Y:S08]  /*33a0*/  @!P1 BRA `(.L_x_41) ;  /* 0x0000000000049947 */ /* 0x000ff00003800000 */
[----:B------:R1:W5:Y:S02]  /*33b0*/  LDG.E.LTC128B.U16 R0, desc[UR48][R6.64+0x2] ;  /* 0x0000023006007981 */ /* 0x000364000c1e1520 */
.L_x_41:
[----:B------:R-:W-:Y:S05]  /*33c0*/  BSYNC B1 ;  /* 0x0000000000017941 */ /* 0x000fea0003800000 */
.L_x_40:
[----:B------:R-:W-:Y:S05]  /*33d0*/  @!P1 BRA `(.L_x_42) ;  /* 0x0000000000809947 */ /* 0x000fea0003800000 */
[----:B-----5:R-:W-:-:S05]  /*33e0*/  HADD2.F32 R5, -RZ, R0.H0_H0 ;  /* 0x20000000ff057230 */ /* 0x020fca0000004100 */
[----:B------:R-:W-:-:S04]  /*33f0*/  FMUL R0, R5, R30 ;  /* 0x0000001e05007220 */ /* 0x000fc80000400000 */
[----:B------:R-:W-:-:S05]  /*3400*/  FFMA R0, R35, R29, R0 ;  /* 0x0000001d23007223 */ /* 0x000fca0000000000 */
[----:B------:R-:W-:-:S05]  /*3410*/  F2FP.F16.F32.PACK_AB R0, RZ, R0 ;  /* 0x00000000ff00723e */ /* 0x000fca00000000ff */
[----:B------:R2:W-:Y:S01]  /*3420*/  STG.E.U16 desc[UR48][R2.64+0x2], R0 ;  /* 0x0000020002007986 */ /* 0x0005e2000c101530 */
[----:B------:R-:W-:Y:S05]  /*3430*/  BRA `(.L_x_42) ;  /* 0x0000000000687947 */ /* 0x000fea0003800000 */
.L_x_37:
[----:B------:R-:W-:Y:S01]  /*3440*/  ISETP.GT.AND P0, PT, R20, RZ, PT ;  /* 0x000000ff1400720c */ /* 0x000fe20003f04270 */
[----:B------:R-:W-:Y:S01]  /*3450*/  ULDC.64 UR4, c[0x0][0x5c0] ;  /* 0x0001700000047ab9 */ /* 0x000fe20000000a00 */
[-C--:B------:R-:W-:Y:S01]  /*3460*/  FMUL R32, R32, R29.reuse ;  /* 0x0000001d20207220 */ /* 0x080fe20000400000 */
[----:B------:R-:W-:Y:S01]  /*3470*/  LEA R2, P3, R12, UR4, 0x1 ;  /* 0x000000040c027c11 */ /* 0x000fe2000f8608ff */
[-C--:B------:R-:W-:Y:S01]  /*3480*/  FMUL R33, R33, R29.reuse ;  /* 0x0000001d21217220 */ /* 0x080fe20000400000 */
[----:B------:R-:W-:Y:S01]  /*3490*/  ISETP.GT.AND P2, PT, R53, RZ, P0 ;  /* 0x000000ff3500720c */ /* 0x000fe20000744270 */
[-C--:B------:R-:W-:Y:S01]  /*34a0*/  FMUL R34, R34, R29.reuse ;  /* 0x0000001d22227220 */ /* 0x080fe20000400000 */
[----:B------:R-:W-:Y:S01]  /*34b0*/  ISETP.GT.AND P1, PT, R20, 0x8, PT ;  /* 0x000000081400780c */ /* 0x000fe20003f24270 */
[----:B------:R-:W-:Y:S01]  /*34c0*/  FMUL R35, R35, R29 ;  /* 0x0000001d23237220 */ /* 0x000fe20000400000 */
[----:B------:R-:W-:Y:S02]  /*34d0*/  F2FP.F16.F32.PACK_AB R32, RZ, R32 ;  /* 0x00000020ff20723e */ /* 0x000fe400000000ff */
[----:B------:R-:W-:-:S02]  /*34e0*/  LEA.HI.X R3, R12, UR5, R51, 0x1, P3 ;  /* 0x000000050c037c11 */ /* 0x000fc400098f0c33 */
[C---:B------:R-:W-:Y:S02]  /*34f0*/  ISETP.GT.AND P0, PT, R53.reuse, 0x1, P0 ;  /* 0x000000013500780c */ /* 0x040fe40000704270 */
[C---:B------:R-:W-:Y:S02]  /*3500*/  ISETP.GT.AND P3, PT, R53.reuse, RZ, P1 ;  /* 0x000000ff3500720c */ /* 0x040fe40000f64270 */
[----:B------:R-:W-:Y:S01]  /*3510*/  ISETP.GT.AND P1, PT, R53, 0x1, P1 ;  /* 0x000000013500780c */ /* 0x000fe20000f24270 */
[----:B------:R-:W-:Y:S01]  /*3520*/  @P2 STG.E.U16 desc[UR48][R2.64], R32 ;  /* 0x0000002002002986 */ /* 0x000fe2000c101530 */
[C---:B------:R-:W-:Y:S02]  /*3530*/  SHF.L.U64.HI R5, R41.reuse, 0x1, R40 ;  /* 0x0000000129057819 */ /* 0x040fe40000010228 */
[----:B------:R-:W-:Y:S02]  /*3540*/  LEA R4, P2, R41, R2, 0x1 ;  /* 0x0000000229047211 */ /* 0x000fe400078408ff */
[----:B------:R-:W-:-:S02]  /*3550*/  F2FP.F16.F32.PACK_AB R33, RZ, R33 ;  /* 0x00000021ff21723e */ /* 0x000fc400000000ff */
[----:B------:R-:W-:Y:S01]  /*3560*/  F2FP.F16.F32.PACK_AB R34, RZ, R34 ;  /* 0x00000022ff22723e */ /* 0x000fe200000000ff */
[----:B------:R-:W-:Y:S01]  /*3570*/  IMAD.X R5, R5, 0x1, R3, P2 ;  /* 0x0000000105057824 */ /* 0x000fe200010e0603 */
[----:B------:R-:W-:Y:S01]  /*3580*/  F2FP.F16.F32.PACK_AB R35, RZ, R35 ;  /* 0x00000023ff23723e */ /* 0x000fe200000000ff */
[----:B------:R0:W-:Y:S04]  /*3590*/  @P0 STG.E.U16 desc[UR48][R2.64+0x2], R33 ;  /* 0x0000022102000986 */ /* 0x0001e8000c101530 */
[----:B------:R1:W-:Y:S01]  /*35a0*/  @P3 STG.E.U16 desc[UR48][R4.64], R34 ;  /* 0x0000002204003986 */ /* 0x0003e2000c101530 */
[----:B0-----:R-:W-:Y:S02]  /*35b0*/  @P1 IMAD.MOV.U32 R2, RZ, RZ, R4 ;  /* 0x000000ffff021224 */ /* 0x001fe400078e0004 */
[----:B------:R-:W-:-:S05]  /*35c0*/  @P1 IMAD.MOV.U32 R3, RZ, RZ, R5 ;  /* 0x000000ffff031224 */ /* 0x000fca00078e0005 */
[----:B------:R1:W-:Y:S02]  /*35d0*/  @P1 STG.E.U16 desc[UR48][R2.64+0x2], R35 ;  /* 0x0000022302001986 */ /* 0x0003e4000c101530 */
.L_x_42:
[----:B------:R-:W-:Y:S05]  /*35e0*/  BSYNC B0 ;  /* 0x0000000000007941 */ /* 0x000fea0003800000 */
.L_x_36:
[----:B------:R-:W-:Y:S01]  /*35f0*/  LEA R22, P0, R16, R22, 0x1 ;  /* 0x0000001610167211 */ /* 0x000fe200078008ff */
[----:B------:R-:W-:Y:S01]  /*3600*/  ULDC.64 UR4, c[0x0][0x650] ;  /* 0x0001940000047ab9 */ /* 0x000fe20000000a00 */
[----:B--2--5:R-:W-:Y:S02]  /*3610*/  IMAD.U32 R0, RZ, RZ, UR45 ;  /* 0x0000002dff007e24 */ /* 0x024fe4000f8e00ff */
[----:B------:R-:W-:Y:S02]  /*3620*/  IMAD.MOV.U32 R24, RZ, RZ, -0x1 ;  /* 0xffffffffff187424 */ /* 0x000fe400078e00ff */
[----:B------:R-:W-:Y:S01]  /*3630*/  IMAD.X R19, R42, 0x1, R19, P0 ;  /* 0x000000012a137824 */ /* 0x000fe200000e0613 */
[----:B------:R-:W-:Y:S01]  /*3640*/  ISETP.GE.U32.AND P0, PT, R22, UR4, PT ;  /* 0x0000000416007c0c */ /* 0x000fe2000bf06070 */
[----:B------:R2:W-:Y:S01]  /*3650*/  SYNCS.ARRIVE.TRANS64.A1T0 RZ, [R0+UR41], RZ ;  /* 0x000000ff00ff79a7 */ /* 0x0005e20008100029 */
[----:B------:R-:W-:Y:S02]  /*3660*/  IMAD.MOV.U32 R25, RZ, RZ, -0x1 ;  /* 0xffffffffff197424 */ /* 0x000fe400078e00ff */
[----:B------:R-:W-:Y:S01]  /*3670*/  ISETP.GE.U32.AND.EX P0, PT, R19, UR5, PT, P0 ;  /* 0x0000000513007c0c */ /* 0x000fe2000bf06100 */
[----:B------:R-:W-:Y:S01]  /*3680*/  IMAD.MOV.U32 R27, RZ, RZ, -0x1 ;  /* 0xffffffffff1b7424 */ /* 0x000fe200078e00ff */
[----:B--2---:R-:W-:-:S11]  /*3690*/  PRMT R0, RZ, 0x7610, R0 ;  /* 0x00007610ff007816 */ /* 0x004fd60000000000 */
[----:B------:R-:W-:Y:S05]  /*36a0*/  @P0 BRA `(.L_x_43) ;  /* 0x0000000400580947 */ /* 0x000fea0003800000 */
[----:B0-----:R-:W0:Y:S01]  /*36b0*/  LDC.64 R8, c[0x0][0x628] ;  /* 0x00018a00ff087b82 */ /* 0x001e220000000a00 */
[----:B------:R-:W2:Y:S01]  /*36c0*/  S2R R14, SR_CTAID.X ;  /* 0x00000000000e7919 */ /* 0x000ea20000002500 */
[----:B-1----:R-:W-:Y:S02]  /*36d0*/  IMAD.MOV.U32 R6, RZ, RZ, R22 ;  /* 0x000000ffff067224 */ /* 0x002fe400078e0016 */
[----:B------:R-:W-:Y:S01]  /*36e0*/  IMAD.MOV.U32 R7, RZ, RZ, R19 ;  /* 0x000000ffff077224 */ /* 0x000fe200078e0013 */
[----:B------:R-:W1:Y:S03]  /*36f0*/  S2R R15, SR_CTAID.Y ;  /* 0x00000000000f7919 */ /* 0x000e660000002600 */
[----:B------:R-:W3:Y:S08]  /*3700*/  LDC R0, c[0x0][0x630] ;  /* 0x00018c00ff007b82 */ /* 0x000ef00000000800 */
[----:B------:R-:W4:Y:S01]  /*3710*/  LDC.64 R12, c[0x0][0x620] ;  /* 0x00018800ff0c7b82 */ /* 0x000f220000000a00 */
[----:B0-----:R-:W-:-:S04]  /*3720*/  ISETP.NE.U32.AND P0, PT, R8, RZ, PT ;  /* 0x000000ff0800720c */ /* 0x001fc80003f05070 */
[----:B------:R-:W-:-:S13]  /*3730*/  ISETP.NE.AND.EX P0, PT, R9, RZ, PT, P0 ;  /* 0x000000ff0900720c */ /* 0x000fda0003f05300 */
[----:B-1234-:R-:W-:Y:S05]  /*3740*/  @!P0 BRA `(.L_x_44) ;  /* 0x0000000000288947 */ /* 0x01efea0003800000 */
        /* <DEDUP_REMOVED lines=10> */
.L_x_44:
[-CC-:B------:R-:W-:Y:S01]  /*37f0*/  SHF.R.U64 R27, R6, R0.reuse, R7.reuse ;  /* 0x00000000061b7219 */ /* 0x180fe20000001207 */
[----:B------:R-:W0:Y:S01]  /*3800*/  LDC.64 R24, c[0x0][0x640] ;  /* 0x00019000ff187b82 */ /* 0x000e220000000a00 */
[----:B------:R-:W-:Y:S01]  /*3810*/  SHF.R.U32.HI R0, RZ, R0, R7 ;  /* 0x00000000ff007219 */ /* 0x000fe20000011607 */
[----:B------:R-:W-:Y:S01]  /*3820*/  IMAD.MOV.U32 R2, RZ, RZ, R22 ;  /* 0x000000ffff027224 */ /* 0x000fe200078e0016 */
[----:B------:R-:W-:Y:S01]  /*3830*/  IADD3 R5, P0, RZ, -R27, RZ ;  /* 0x8000001bff057210 */ /* 0x000fe20007f1e0ff */
[----:B------:R-:W-:Y:S01]  /*3840*/  ULDC UR4, c[0x0][0x150] ;  /* 0x0000540000047ab9 */ /* 0x000fe20000000800 */
[----:B------:R-:W-:-:S03]  /*3850*/  I2FP.F32.U32 R6, R14 ;  /* 0x0000000e00067245 */ /* 0x000fc60000201000 */
[----:B------:R-:W1:Y:S01]  /*3860*/  LDC R4, c[0x0][0x618] ;  /* 0x00018600ff047b82 */ /* 0x000e620000000800 */
[----:B------:R-:W-:Y:S02]  /*3870*/  IMAD.X R3, RZ, RZ, ~R0, P0 ;  /* 0x000000ffff037224 */ /* 0x000fe400000e0e00 */
[----:B------:R-:W-:Y:S01]  /*3880*/  FMUL R6, R6, UR4 ;  /* 0x0000000406067c20 */ /* 0x000fe20008400000 */
[----:B------:R-:W-:Y:S01]  /*3890*/  ULDC UR4, c[0x0][0x154] ;  /* 0x0000550000047ab9 */ /* 0x000fe20000000800 */
[-C--:B------:R-:W-:Y:S02]  /*38a0*/  IMAD R0, R3, R12.reuse, RZ ;  /* 0x0000000c03007224 */ /* 0x080fe400078e02ff */
[----:B------:R-:W-:Y:S01]  /*38b0*/  IMAD.MOV.U32 R3, RZ, RZ, R19 ;  /* 0x000000ffff037224 */ /* 0x000fe200078e0013 */
[----:B------:R-:W2:Y:S01]  /*38c0*/  LDC R10, c[0x0][0x608] ;  /* 0x00018200ff0a7b82 */ /* 0x000ea20000000800 */
[----:B------:R-:W3:Y:S01]  /*38d0*/  F2I.U32.TRUNC.NTZ R6, R6 ;  /* 0x0000000600067305 */ /* 0x000ee2000020f000 */
[----:B------:R-:W-:-:S04]  /*38e0*/  IMAD.WIDE.U32 R2, R5, R12, R2 ;  /* 0x0000000c05027225 */ /* 0x000fc800078e0002 */
[----:B------:R-:W-:Y:S02]  /*38f0*/  IMAD R5, R5, R13, R0 ;  /* 0x0000000d05057224 */ /* 0x000fe400078e0200 */
[----:B------:R-:W4:Y:S01]  /*3900*/  LDC R9, c[0x0][0x658] ;  /* 0x00019600ff097b82 */ /* 0x000f220000000800 */
[----:B------:R-:W-:Y:S01]  /*3910*/  I2FP.F32.U32 R0, R15 ;  /* 0x0000000f00007245 */ /* 0x000fe20000201000 */
[----:B------:R-:W-:Y:S01]  /*3920*/  IMAD.IADD R3, R3, 0x1, R5 ;  /* 0x0000000103037824 */ /* 0x000fe200078e0205 */
[----:B0-----:R-:W-:-:S05]  /*3930*/  ISETP.NE.U32.AND P0, PT, R24, RZ, PT ;  /* 0x000000ff1800720c */ /* 0x001fca0003f05070 */
[----:B------:R-:W0:Y:S01]  /*3940*/  LDC R7, c[0x0][0x144] ;  /* 0x00005100ff077b82 */ /* 0x000e220000000800 */
[-CC-:B-1----:R-:W-:Y:S01]  /*3950*/  SHF.R.U64 R8, R2, R4.reuse, R3.reuse ;  /* 0x0000000402087219 */ /* 0x182fe20000001203 */
[----:B---3--:R-:W-:Y:S01]  /*3960*/  IMAD.MOV R6, RZ, RZ, -R6 ;  /* 0x000000ffff067224 */ /* 0x008fe200078e0a06 */
[----:B------:R-:W-:Y:S01]  /*3970*/  SHF.R.U32.HI R3, RZ, R4, R3 ;  /* 0x00000004ff037219 */ /* 0x000fe20000011603 */
[----:B------:R-:W-:Y:S01]  /*3980*/  FMUL R4, R0, UR4 ;  /* 0x0000000400047c20 */ /* 0x000fe20008400000 */
[----:B------:R-:W-:-:S03]  /*3990*/  ISETP.NE.AND.EX P0, PT, R25, RZ, PT, P0 ;  /* 0x000000ff1900720c */ /* 0x000fc60003f05300 */
[----:B------:R-:W1:Y:S01]  /*39a0*/  LDC R20, c[0x0][0x148] ;  /* 0x00005200ff147b82 */ /* 0x000e620000000800 */
[----:B------:R3:W0:Y:S01]  /*39b0*/  F2I.U32.TRUNC.NTZ R12, R4 ;  /* 0x00000004000c7305 */ /* 0x000622000020f000 */
[-CC-:B--2---:R-:W-:Y:S02]  /*39c0*/  SHF.R.U64 R11, R8, R10.reuse, R3.reuse ;  /* 0x0000000a080b7219 */ /* 0x184fe40000001203 */
[----:B------:R-:W-:-:S04]  /*39d0*/  SHF.R.U32.HI R0, RZ, R10, R3 ;  /* 0x0000000aff007219 */ /* 0x000fc80000011603 */
[----:B------:R-:W2:Y:S01]  /*39e0*/  LDC R13, c[0x0][0x600] ;  /* 0x00018000ff0d7b82 */ /* 0x000ea20000000800 */
[-CC-:B----4-:R-:W-:Y:S02]  /*39f0*/  SHF.R.U64 R10, R11, R9.reuse, R0.reuse ;  /* 0x000000090b0a7219 */ /* 0x190fe40000001200 */
[----:B------:R-:W-:-:S03]  /*3a00*/  SHF.R.U32.HI R3, RZ, R9, R0 ;  /* 0x00000009ff037219 */ /* 0x000fc60000011600 */
[----:B------:R-:W-:Y:S02]  /*3a10*/  IMAD.MOV.U32 R2, RZ, RZ, R10 ;  /* 0x000000ffff027224 */ /* 0x000fe400078e000a */
[----:B------:R-:W4:Y:S01]  /*3a20*/  LDC R32, c[0x0][0x648] ;  /* 0x00019200ff207b82 */ /* 0x000f220000000800 */
[----:B0-----:R-:W-:-:S07]  /*3a30*/  IMAD R21, R7, R6, R14 ;  /* 0x0000000607157224 */ /* 0x001fce00078e020e */
[----:B------:R-:W0:Y:S08]  /*3a40*/  LDC R33, c[0x0][0x638] ;  /* 0x00018e00ff217b82 */ /* 0x000e300000000800 */
[----:B------:R-:W0:Y:S01]  /*3a50*/  LDC R34, c[0x0][0x610] ;  /* 0x00018400ff227b82 */ /* 0x000e220000000800 */
[----:B-1-3--:R-:W-:Y:S05]  /*3a60*/  @!P0 BRA `(.L_x_45) ;  /* 0x0000000000288947 */ /* 0x00afea0003800000 */
[----:B------:R-:W1:Y:S02]  /*3a70*/  LDC R7, c[0x0][0x64c] ;  /* 0x00019300ff077b82 */ /* 0x000e640000000800 */
[----:B-1----:R-:W-:-:S05]  /*3a80*/  IADD3 R7, P0, R10, R7, RZ ;  /* 0x000000070a077210 */ /* 0x002fca0007f1e0ff */
        /* <DEDUP_REMOVED lines=8> */
.L_x_45:
[----:B------:R-:W-:Y:S01]  /*3b10*/  ISETP.NE.AND P0, PT, R23, 0x1, PT ;  /* 0x000000011700780c */ /* 0x000fe20003f05270 */
[----:B--2---:R-:W-:Y:S01]  /*3b20*/  VIADD R5, R13, 0xffffffff ;  /* 0xffffffff0d057836 */ /* 0x004fe20000000000 */
[----:B----4-:R-:W-:Y:S01]  /*3b30*/  SHF.R.U64 R2, R2, R32, R3 ;  /* 0x0000002002027219 */ /* 0x010fe20000001203 */
[----:B------:R-:W-:Y:S01]  /*3b40*/  IMAD.MOV R12, RZ, RZ, -R12 ;  /* 0x000000ffff0c7224 */ /* 0x000fe200078e0a0c */
[----:B------:R-:W-:Y:S02]  /*3b50*/  LOP3.LUT R0, R11, R44, RZ, 0xc0, !PT ;  /* 0x0000002c0b007212 */ /* 0x000fe400078ec0ff */
[----:B------:R-:W-:Y:S01]  /*3b60*/  LOP3.LUT R5, R8, R5, RZ, 0xc0, !PT ;  /* 0x0000000508057212 */ /* 0x000fe200078ec0ff */
[----:B------:R-:W-:Y:S02]  /*3b70*/  IMAD.MOV R3, RZ, RZ, -R2 ;  /* 0x000000ffff037224 */ /* 0x000fe400078e0a02 */
[----:B------:R-:W-:Y:S02]  /*3b80*/  IMAD R24, R31, R2, R0 ;  /* 0x000000021f187224 */ /* 0x000fe400078e0200 */
[----:B0-----:R-:W-:-:S02]  /*3b90*/  IMAD R0, R3, R33, R10 ;  /* 0x0000002103007224 */ /* 0x001fc400078e020a */
[----:B------:R-:W-:Y:S02]  /*3ba0*/  @P0 IMAD R21, R20, R12, R15 ;  /* 0x0000000c14150224 */ /* 0x000fe400078e020f */
[----:B------:R-:W-:Y:S02]  /*3bb0*/  IMAD R3, R0, R13, R5 ;  /* 0x0000000d00037224 */ /* 0x000fe400078e0205 */
[----:B------:R-:W-:Y:S02]  /*3bc0*/  IMAD R24, R24, R34, R21 ;  /* 0x0000002218187224 */ /* 0x000fe400078e0215 */
[----:B------:R-:W-:-:S03]  /*3bd0*/  IMAD.MOV.U32 R2, RZ, RZ, 0x1 ;  /* 0x00000001ff027424 */ /* 0x000fc600078e00ff */
[----:B------:R-:W-:Y:S02]  /*3be0*/  SEL R25, R3, R24, !P0 ;  /* 0x0000001803197207 */ /* 0x000fe40004000000 */
[----:B------:R-:W-:Y:S02]  /*3bf0*/  PRMT R0, R2, 0x7610, R0 ;  /* 0x0000761002007816 */ /* 0x000fe40000000000 */
[----:B------:R-:W-:-:S07]  /*3c00*/  SEL R24, R24, R3, !P0 ;  /* 0x0000000318187207 */ /* 0x000fce0004000000 */
.L_x_43:
[----:B------:R-:W-:Y:S02]  /*3c10*/  LOP3.LUT P0, RZ, R0, 0xff, RZ, 0xc0, !PT ;  /* 0x000000ff00ff7812 */ /* 0x000fe4000780c0ff */
[----:B------:R-:W-:-:S11]  /*3c20*/  LOP3.LUT R52, R52, 0x1, RZ, 0x3c, !PT ;  /* 0x0000000134347812 */ /* 0x000fd600078e3cff */
[----:B------:R-:W-:Y:S05]  /*3c30*/  @P0 BRA `(.L_x_46) ;  /* 0xffffffd800f80947 */ /* 0x000fea000383ffff */
[----:B------:R-:W-:Y:S05]  /*3c40*/  EXIT ;  /* 0x000000000000794d */ /* 0x000fea0003800000 */
.L_x_17:
[----:B------:R-:W-:-:S08]  /*3c50*/  ISETP.NE.AND P0, PT, R6, RZ, PT ;  /* 0x000000ff0600720c */ /* 0x000fd00003f05270 */
[----:B--2--5:R-:W0:-:S00]  /*3c60*/  USETMAXREG.DEALLOC.CTAPOOL 0x28 ;  /* 0x00000028000079c8 */ /* 0x024e0000080e0500 */
[----:B------:R-:W-:Y:S05]  /*3c70*/  @P0 EXIT ;  /* 0x000000000000094d */ /* 0x000fea0003800000 */
[----:B0-----:R-:W-:Y:S01]  /*3c80*/  LOP3.LUT P0, RZ, R8, 0xff, RZ, 0xc0, !PT ;  /* 0x000000ff08ff7812 */ /* 0x001fe2000780c0ff */
[----:B------:R-:W-:Y:S02]  /*3c90*/  IMAD.MOV.U32 R6, RZ, RZ, 0x1 ;  /* 0x00000001ff067424 */ /* 0x000fe400078e00ff */
[----:B------:R-:W-:-:S10]  /*3ca0*/  IMAD.MOV.U32 R7, RZ, RZ, RZ ;  /* 0x000000ffff077224 */ /* 0x000fd400078e00ff */
[----:B------:R-:W-:Y:S05]  /*3cb0*/  @!P0 BRA `(.L_x_47) ;  /* 0x0000000c00b88947 */ /* 0x000fea0003800000 */
[----:B------:R-:W0:Y:S01]  /*3cc0*/  S2R R11, SR_CgaCtaId ;  /* 0x00000000000b7919 */ /* 0x000e220000008800 */
[----:B------:R-:W-:Y:S01]  /*3cd0*/  LOP3.LUT P0, RZ, R3, 0x1f, RZ, 0xc0, !PT ;  /* 0x0000001f03ff7812 */ /* 0x000fe2000780c0ff */
[----:B------:R-:W-:Y:S01]  /*3ce0*/  ULDC UR21, c[0x0][0x658] ;  /* 0x0001960000157ab9 */ /* 0x000fe20000000800 */
[----:B------:R-:W-:Y:S01]  /*3cf0*/  UMOV UR4, 0xffffffff ;  /* 0xffffffff00047882 */ /* 0x000fe20000000000 */
[----:B------:R-:W-:Y:S01]  /*3d00*/  BSSY B0, `(.L_x_47) ;  /* 0x00000e9000007945 */ /* 0x000fe20003800000 */
[----:B------:R-:W-:Y:S01]  /*3d10*/  USHF.L.U32 UR4, UR4, UR21, URZ ;  /* 0x0000001504047299 */ /* 0x000fe2000800063f */
[C---:B------:R-:W-:Y:S01]  /*3d20*/  ISETP.NE.AND P2, PT, R2.reuse, RZ, PT ;  /* 0x000000ff0200720c */ /* 0x040fe20003f45270 */
[----:B------:R-:W-:Y:S01]  /*3d30*/  IMAD.MOV.U32 R9, RZ, RZ, 0x1 ;  /* 0x00000001ff097424 */ /* 0x000fe200078e00ff */
[----:B------:R-:W-:Y:S01]  /*3d40*/  ISETP.NE.OR P0, PT, R2, RZ, !P0 ;  /* 0x000000ff0200720c */ /* 0x000fe20004705670 */
[----:B------:R-:W-:Y:S01]  /*3d50*/  IMAD.MOV.U32 R6, RZ, RZ, 0x1 ;  /* 0x00000001ff067424 */ /* 0x000fe200078e00ff */
[----:B------:R-:W-:Y:S01]  /*3d60*/  LOP3.LUT R8, R18, 0x2, RZ, 0xfc, !PT ;  /* 0x0000000212087812 */ /* 0x000fe200078efcff */
[----:B------:R-:W-:Y:S01]  /*3d70*/  IMAD.MOV.U32 R7, RZ, RZ, RZ ;  /* 0x000000ffff077224 */ /* 0x000fe200078e00ff */
[----:B------:R-:W-:Y:S01]  /*3d80*/  ULDC UR13, c[0x0][0x600] ;  /* 0x00018000000d7ab9 */ /* 0x000fe20000000800 */
[----:B------:R-:W-:Y:S01]  /*3d90*/  UMOV UR5, 0x1 ;  /* 0x0000000100057882 */ /* 0x000fe20000000000 */
[----:B------:R-:W-:-:S02]  /*3da0*/  UIADD3 UR30, UR37, 0x1, URZ ;  /* 0x00000001251e7890 */ /* 0x000fc4000fffe03f */
[----:B------:R-:W-:Y:S02]  /*3db0*/  UIADD3 UR13, UR13, -0x1, URZ ;  /* 0xffffffff0d0d7890 */ /* 0x000fe4000fffe03f */
[----:B------:R-:W-:Y:S02]  /*3dc0*/  USHF.L.U32 UR21, UR5, UR21, URZ ;  /* 0x0000001505157299 */ /* 0x000fe4000800063f */
[----:B------:R-:W-:Y:S01]  /*3dd0*/  ULOP3.LUT UR29, URZ, UR4, URZ, 0x33, !UPT ;  /* 0x000000043f1d7292 */ /* 0x000fe2000f8e333f */
[----:B------:R-:W-:Y:S01]  /*3de0*/  ULDC.64 UR22, c[0x0][0x198] ;  /* 0x0000660000167ab9 */ /* 0x000fe20000000a00 */
[C---:B0-----:R-:W-:Y:S02]  /*3df0*/  IMAD.SHL.U32 R10, R11.reuse, 0x4, RZ ;  /* 0x000000040b0a7824 */ /* 0x041fe400078e00ff */
[----:B------:R-:W-:-:S03]  /*3e00*/  IMAD.SHL.U32 R11, R11, 0x100, RZ ;  /* 0x000001000b0b7824 */ /* 0x000fc600078e00ff */
[----:B------:R-:W-:Y:S02]  /*3e10*/  LOP3.LUT R10, R10, 0x4, RZ, 0xc0, !PT ;  /* 0x000000040a0a7812 */ /* 0x000fe400078ec0ff */
[----:B------:R-:W-:-:S07]  /*3e20*/  LOP3.LUT R11, R11, 0x100, RZ, 0xc0, !PT ;  /* 0x000001000b0b7812 */ /* 0x000fce00078ec0ff */
.L_x_59:
[----:B------:R-:W-:-:S03]  /*3e30*/  UMOV UR4, 0xffffffff ;  /* 0xffffffff00047882 */ /* 0x000fc60000000000 */
[----:B------:R-:W-:Y:S05]  /*3e40*/  BRA.DIV UR4, `(.L_x_48) ;  /* 0x0000001204b87947 */ /* 0x000fea000b800000 */
[----:B------:R-:W-:-:S13]  /*3e50*/  ELECT P6, URZ, PT ;  /* 0x00000000003f782f */ /* 0x000fda00038c0000 */
.L_x_74:
[----:B------:R-:W0:Y:S01]  /*3e60*/  LDC R2, c[0x0][0x28c] ;  /* 0x0000a300ff027b82 */ /* 0x000e220000000800 */
[----:B------:R-:W-:Y:S01]  /*3e70*/  BSSY B1, `(.L_x_49) ;  /* 0x000005b000017945 */ /* 0x000fe20003800000 */
[----:B0-----:R-:W-:-:S13]  /*3e80*/  ISETP.LT.OR P6, PT, R2, 0x1, !P6 ;  /* 0x000000010200780c */ /* 0x001fda00077c1670 */
[----:B------:R-:W-:Y:S05]  /*3e90*/  @P6 BRA `(.L_x_50) ;  /* 0x0000000400606947 */ /* 0x000fea0003800000 */
[----:B------:R-:W-:Y:S02]  /*3ea0*/  IMAD.SHL.U32 R24, R24, 0x40, RZ ;  /* 0x0000004018187824 */ /* 0x000fe400078e00ff */
[----:B------:R-:W-:Y:S02]  /*3eb0*/  IMAD R25, R25, 0x8, R10 ;  /* 0x0000000819197824 */ /* 0x000fe400078e020a */
[----:B------:R-:W-:Y:S02]  /*3ec0*/  IMAD.MOV.U32 R14, RZ, RZ, RZ ;  /* 0x000000ffff0e7224 */ /* 0x000fe400078e00ff */
[----:B------:R-:W-:Y:S02]  /*3ed0*/  IMAD.U32 R15, RZ, RZ, UR30 ;  /* 0x0000001eff0f7e24 */ /* 0x000fe4000f8e00ff */
[----:B------:R-:W-:Y:S02]  /*3ee0*/  IMAD.MOV.U32 R2, RZ, RZ, R6 ;  /* 0x000000ffff027224 */ /* 0x000fe400078e0006 */
[----:B------:R-:W-:-:S07]  /*3ef0*/  IMAD.MOV.U32 R4, RZ, RZ, R7 ;  /* 0x000000ffff047224 */ /* 0x000fce00078e0007 */
.L_x_54:
[----:B------:R-:W0:Y:S01]  /*3f00*/  S2R R12, SR_CgaCtaId ;  /* 0x00000000000c7919 */ /* 0x000e220000008800 */
[----:B------:R-:W-:Y:S01]  /*3f10*/  MOV R3, 0x400 ;  /* 0x0000040000037802 */ /* 0x000fe20000000f00 */
[----:B------:R-:W1:Y:S03]  /*3f20*/  @!P2 LDC R5, c[0x0][0x500] ;  /* 0x00014000ff05ab82 */ /* 0x000e660000000800 */
[----:B0-----:R-:W-:Y:S02]  /*3f30*/  LEA R13, R12, R3, 0x18 ;  /* 0x000000030c0d7211 */ /* 0x001fe400078ec0ff */
[----:B------:R-:W-:-:S03]  /*3f40*/  SHF.L.U32 R3, R2, 0x1f, RZ ;  /* 0x0000001f02037819 */ /* 0x000fc600000006ff */
[----:B------:R-:W-:-:S04]  /*3f50*/  IMAD R12, R4, 0x8, R13 ;  /* 0x00000008040c7824 */ /* 0x000fc800078e020d */
[----:B------:R-:W0:Y:S02]  /*3f60*/  SYNCS.PHASECHK.TRANS64.TRYWAIT P1, [R12+URZ+0x30], R3 ;  /* 0x000030030c0075a7 */ /* 0x000e24000802017f */
[----:B01----:R-:W-:Y:S05]  /*3f70*/  @!P1 BRA `(.L_x_51) ;  /* 0x00000010008c9947 */ /* 0x003fea0003800000 */
.L_x_75:
[----:B0-----:R-:W-:Y:S01]  /*3f80*/  PRMT R3, R8, 0x9910, RZ ;  /* 0x0000991008037816 */ /* 0x001fe200000000ff */
[----:B------:R0:W-:Y:S03]  /*3f90*/  @!P2 SYNCS.ARRIVE.TRANS64 RZ, [R12+URZ], R5 ;  /* 0x000000050cffa9a7 */ /* 0x0001e6000800003f */
[----:B------:R-:W-:-:S13]  /*3fa0*/  ISETP.NE.AND P1, PT, R3, 0x2, PT ;  /* 0x000000020300780c */ /* 0x000fda0003f25270 */
[----:B0-----:R-:W-:Y:S05]  /*3fb0*/  @P1 BRA `(.L_x_52) ;  /* 0x0000000000041947 */ /* 0x001fea0003800000 */
[----:B------:R-:W-:Y:S01]  /*3fc0*/  BPT.TRAP 0x1 ;  /* 0x000000040000795c */ /* 0x000fe20000300000 */
.L_x_52:
[----:B------:R-:W-:Y:S05]  /*3fd0*/  @P0 BRA `(.L_x_53) ;  /* 0x0000000000040947 */ /* 0x000fea0003800000 */
[----:B------:R-:W-:Y:S01]  /*3fe0*/  BPT.TRAP 0x1 ;  /* 0x000000040000795c */ /* 0x000fe20000300000 */
.L_x_53:
[----:B------:R-:W-:Y:S01]  /*3ff0*/  IMAD R3, R4, 0x8000, R13 ;  /* 0x0000800004037824 */ /* 0x000fe200078e020d */
[----:B------:R-:W-:Y:S01]  /*4000*/  R2UR UR10, R14 ;  /* 0x000000000e0a72ca */ /* 0x000fe200000e0000 */
[----:B------:R-:W-:Y:S01]  /*4010*/  UIADD3 UR14, UP0, UR22, 0xf0, URZ ;  /* 0x000000f0160e7890 */ /* 0x000fe2000ff1e03f */
[----:B------:R-:W-:Y:S01]  /*4020*/  R2UR UR9, R12 ;  /* 0x000000000c0972ca */ /* 0x000fe200000e0000 */
[----:B------:R-:W-:Y:S01]  /*4030*/  VIADD R15, R15, 0xffffffff ;  /* 0xffffffff0f0f7836 */ /* 0x000fe20000000000 */
[----:B------:R-:W-:Y:S01]  /*4040*/  R2UR UR40, R3 ;  /* 0x00000000032872ca */ /* 0x000fe200000e0000 */
[----:B------:R-:W-:Y:S01]  /*4050*/  IMAD R3, R4, 0x800, R11 ;  /* 0x0000080004037824 */ /* 0x000fe200078e020b */
[----:B------:R-:W-:Y:S01]  /*4060*/  R2UR UR11, R24 ;  /* 0x00000000180b72ca */ /* 0x000fe200000e0000 */
[----:B------:R-:W-:Y:S01]  /*4070*/  UIADD3.X UR15, URZ, UR23, URZ, UP0, !UPT ;  /* 0x000000173f0f7290 */ /* 0x000fe200087fe43f */
[----:B------:R-:W-:Y:S01]  /*4080*/  R2UR UR12, R27 ;  /* 0x000000001b0c72ca */ /* 0x000fe200000e0000 */
[----:B------:R-:W-:Y:S01]  /*4090*/  IMAD R3, R3, 0x2, R13 ;  /* 0x0000000203037824 */ /* 0x000fe200078e020d */
[----:B------:R-:W-:Y:S01]  /*40a0*/  R2UR UR35, R25 ;  /* 0x00000000192372ca */ /* 0x000fe200000e0000 */
[----:B------:R-:W-:Y:S01]  /*40b0*/  UIADD3 UR4, UP1, UR22, 0x1f0, URZ ;  /* 0x000001f016047890 */ /* 0x000fe2000ff3e03f */
[----:B------:R-:W-:Y:S01]  /*40c0*/  ISETP.GT.AND P3, PT, R15, 0x1, PT ;  /* 0x000000010f00780c */ /* 0x000fe20003f64270 */
[----:B------:R-:W-:Y:S01]  /*40d0*/  UIADD3 UR58, UR10, 0x40, URZ ;  /* 0x000000400a3a7890 */ /* 0x000fe2000fffe03f */
[----:B------:R-:W-:Y:S01]  /*40e0*/  R2UR UR18, R3 ;  /* 0x00000000031272ca */ /* 0x000fe200000e0000 */
[----:B------:R-:W-:Y:S01]  /*40f0*/  UIADD3 UR50, UR10, 0x80, URZ ;  /* 0x000000800a327890 */ /* 0x000fe2000fffe03f */
[----:B------:R-:W-:Y:S01]  /*4100*/  VIADD R4, R4, 0x1 ;  /* 0x0000000104047836 */ /* 0x000fe20000000000 */
[----:B------:R-:W-:Y:S01]  /*4110*/  UIADD3 UR8, UR40, 0x180, URZ ;  /* 0x0000018028087890 */ /* 0x000fe2000fffe03f */
[----:B------:R-:W-:Y:S01]  /*4120*/  VIADD R14, R14, 0x100 ;  /* 0x000001000e0e7836 */ /* 0x000fe20000000000 */
[----:B------:R-:W-:-:S02]  /*4130*/  UIADD3 UR56, UR40, 0x2180, URZ ;  /* 0x0000218028387890 */ /* 0x000fc4000fffe03f */
[----:B------:R-:W-:Y:S01]  /*4140*/  UIADD3 UR48, UR40, 0x4180, URZ ;  /* 0x0000418028307890 */ /* 0x000fe2000fffe03f */
[----:B------:R-:W-:Y:S01]  /*4150*/  ISETP.NE.AND P1, PT, R4, 0x6, PT ;  /* 0x000000060400780c */ /* 0x000fe20003f25270 */
[----:B------:R-:W-:Y:S02]  /*4160*/  UIADD3 UR42, UR10, 0xc0, URZ ;  /* 0x000000c00a2a7890 */ /* 0x000fe4000fffe03f */
[----:B------:R-:W-:Y:S01]  /*4170*/  UIADD3 UR40, UR40, 0x6180, URZ ;  /* 0x0000618028287890 */ /* 0x000fe2000fffe03f */
[----:B------:R-:W-:Y:S01]  /*4180*/  SEL R3, RZ, 0x1, P1 ;  /* 0x00000001ff037807 */ /* 0x000fe20000800000 */
[----:B------:R-:W-:Y:S01]  /*4190*/  UMOV UR6, 0x0 ;  /* 0x0000000000067882 */ /* 0x000fe20000000000 */
[----:B------:R-:W-:Y:S01]  /*41a0*/  UMOV UR7, 0x10000000 ;  /* 0x1000000000077882 */ /* 0x000fe20000000000 */
[----:B------:R-:W-:Y:S01]  /*41b0*/  UIADD3.X UR5, URZ, UR23, URZ, UP1, !UPT ;  /* 0x000000173f057290 */ /* 0x000fe20008ffe43f */
[----:B------:R0:W-:Y:S01]  /*41c0*/  UTMALDG.3D [UR8], [UR14], desc[UR6] ;  /* 0x000006080e0075b4 */ /* 0x0001e20008011000 */
[----:B------:R-:W-:Y:S01]  /*41d0*/  UIADD3 UR32, UR18, 0x30180, URZ ;  /* 0x0003018012207890 */ /* 0x000fe2000fffe03f */
[----:B------:R-:W-:Y:S01]  /*41e0*/  LOP3.LUT R2, R2, R3, RZ, 0x3c, !PT ;  /* 0x0000000302027212 */ /* 0x000fe200078e3cff */
[----:B------:R-:W-:Y:S01]  /*41f0*/  UIADD3 UR24, UR18, 0x30580, URZ ;  /* 0x0003058012187890 */ /* 0x000fe2000fffe03f */
[----:B------:R-:W-:Y:S01]  /*4200*/  SEL R4, R4, RZ, P1 ;  /* 0x000000ff04047207 */ /* 0x000fe20000800000 */
[----:B------:R-:W-:Y:S01]  /*4210*/  UIADD3 UR16, UR18, 0x30980, URZ ;  /* 0x0003098012107890 */ /* 0x000fe2000fffe03f */
[----:B------:R-:W-:Y:S01]  /*4220*/  UMOV UR57, UR9 ;  /* 0x0000000900397c82 */ /* 0x000fe20008000000 */
        /* <DEDUP_REMOVED lines=8> */
[----:B------:R1:W-:Y:S01]  /*42b0*/  UTMALDG.3D [UR56], [UR14], desc[UR6] ;  /* 0x000006380e0075b4 */ /* 0x0003e20008011000 */
[----:B------:R-:W-:Y:S01]  /*42c0*/  UMOV UR31, 0x30000 ;  /* 0x00030000001f7882 */ /* 0x000fe20000000000 */
[----:B------:R-:W-:Y:S01]  /*42d0*/  UMOV UR33, UR9 ;  /* 0x0000000900217c82 */ /* 0x000fe20008000000 */
[----:B------:R-:W-:Y:S01]  /*42e0*/  UMOV UR34, UR10 ;  /* 0x0000000a00227c82 */ /* 0x000fe20008000000 */
[----:B------:R-:W-:Y:S01]  /*42f0*/  UMOV UR36, UR12 ;  /* 0x0000000c00247c82 */ /* 0x000fe20008000000 */
[----:B------:R-:W-:Y:S01]  /*4300*/  UMOV UR25, UR9 ;  /* 0x0000000900197c82 */ /* 0x000fe20008000000 */
[----:B------:R-:W-:Y:S01]  /*4310*/  UMOV UR27, UR35 ;  /* 0x00000023001b7c82 */ /* 0x000fe20008000000 */
[----:B------:R-:W-:Y:S01]  /*4320*/  UMOV UR28, UR12 ;  /* 0x0000000c001c7c82 */ /* 0x000fe20008000000 */
[----:B0-----:R-:W-:Y:S01]  /*4330*/  UIADD3 UR8, UR18, 0x30d80, URZ ;  /* 0x00030d8012087890 */ /* 0x001fe2000fffe03f */
[----:B------:R1:W-:Y:S01]  /*4340*/  UTMALDG.3D [UR48], [UR14], desc[UR6] ;  /* 0x000006300e0075b4 */ /* 0x0003e20008011000 */
        /* <DEDUP_REMOVED lines=8> */
[----:B------:R1:W-:Y:S01]  /*43d0*/  UTMALDG.3D.MULTICAST [UR32], [UR4], UR31, desc[UR6] ;  /* 0x00000620040073b4 */ /* 0x0003e2000801181f */
[----:B------:R1:W-:Y:S01]  /*43e0*/  UTMALDG.3D.MULTICAST [UR24], [UR4], UR31, desc[UR6] ;  /* 0x00000618040073b4 */ /* 0x0003e2000801181f */
[----:B------:R1:W-:Y:S01]  /*43f0*/  UTMALDG.3D.MULTICAST [UR16], [UR4], UR31, desc[UR6] ;  /* 0x00000610040073b4 */ /* 0x0003e2000801181f */
[----:B------:R1:W-:Y:S02]  /*4400*/  UTMALDG.3D.MULTICAST [UR8], [UR4], UR31, desc[UR6] ;  /* 0x00000608040073b4 */ /* 0x0003e4000801181f */
[----:B-1----:R-:W-:Y:S05]  /*4410*/  @P3 BRA `(.L_x_54) ;  /* 0xfffffff800b83947 */ /* 0x002fea000383ffff */
.L_x_50:
[----:B------:R-:W-:Y:S05]  /*4420*/  BSYNC B1 ;  /* 0x0000000000017941 */ /* 0x000fea0003800000 */
.L_x_49:
[----:B------:R-:W-:Y:S01]  /*4430*/  LOP3.LUT P4, RZ, R9, 0xff, RZ, 0xc0, !PT ;  /* 0x000000ff09ff7812 */ /* 0x000fe2000788c0ff */
[----:B------:R-:W-:Y:S01]  /*4440*/  VIADD R4, R7, UR37 ;  /* 0x0000002507047c36 */ /* 0x000fe20008000000 */
[----:B------:R-:W-:Y:S01]  /*4450*/  ULDC.64 UR4, c[0x0][0x650] ;  /* 0x0001940000047ab9 */ /* 0x000fe20000000a00 */
[----:B------:R-:W-:Y:S01]  /*4460*/  IMAD.U32 R7, RZ, RZ, UR37 ;  /* 0x00000025ff077e24 */ /* 0x000fe2000f8e00ff */
[----:B------:R-:W-:Y:S01]  /*4470*/  UISETP.GE.U32.AND UP0, UPT, UR37, 0x6, UPT ;  /* 0x000000062500788c */ /* 0x000fe2000bf06070 */
[----:B------:R-:W-:Y:S01]  /*4480*/  BSSY B1, `(.L_x_55) ;  /* 0x000006e000017945 */ /* 0x000fe20003800000 */
[----:B------:R-:W-:Y:S01]  /*4490*/  ISETP.GT.U32.AND P1, PT, R4, 0x5, PT ;  /* 0x000000050400780c */ /* 0x000fe20003f24070 */
[----:B------:R-:W-:Y:S01]  /*44a0*/  IMAD.MOV.U32 R24, RZ, RZ, -0x1 ;  /* 0xffffffffff187424 */ /* 0x000fe200078e00ff */
[----:B------:R-:W-:Y:S01]  /*44b0*/  PRMT R9, RZ, 0x7610, R9 ;  /* 0x00007610ff097816 */ /* 0x000fe20000000009 */
[----:B------:R-:W-:Y:S01]  /*44c0*/  IMAD.MOV.U32 R25, RZ, RZ, -0x1 ;  /* 0xffffffffff197424 */ /* 0x000fe200078e00ff */
[----:B------:R-:W-:Y:S01]  /*44d0*/  ISETP.LT.U32.AND P1, PT, R7, 0x6, P1 ;  /* 0x000000060700780c */ /* 0x000fe20000f21070 */
[----:B------:R-:W-:Y:S01]  /*44e0*/  IMAD.MOV.U32 R27, RZ, RZ, -0x1 ;  /* 0xffffffffff1b7424 */ /* 0x000fe200078e00ff */
[----:B------:R-:W-:Y:S01]  /*44f0*/  PLOP3.LUT P3, PT, PT, PT, UP0, 0x80, 0x0 ;  /* 0x000000000000781c */ /* 0x000fe20003f6f008 */
[----:B------:R-:W0:Y:S01]  /*4500*/  @P4 S2R R3, SR_CgaCtaId ;  /* 0x0000000000034919 */ /* 0x000e220000008800 */
[----:B------:R-:W-:-:S04]  /*4510*/  @P4 MOV R2, 0x400 ;  /* 0x0000040000024802 */ /* 0x000fc80000000f00 */
[----:B0-----:R-:W-:Y:S01]  /*4520*/  @P4 LEA R5, R3, R2, 0x18 ;  /* 0x0000000203054211 */ /* 0x001fe200078ec0ff */
[----:B------:R-:W-:-:S03]  /*4530*/  IMAD.WIDE.U32 R2, R4, -0x55555555, RZ ;  /* 0xaaaaaaab04027825 */ /* 0x000fc600078e00ff */
[----:B------:R0:W-:Y:S01]  /*4540*/  @P4 SYNCS.ARRIVE.TRANS64.A1T0 RZ, [R5+URZ+0x98], RZ ;  /* 0x000098ff05ff49a7 */ /* 0x0001e2000810003f */
[----:B------:R-:W-:Y:S02]  /*4550*/  IADD3 R22, P4, R22, R16, RZ ;  /* 0x0000001016167210 */ /* 0x000fe40007f9e0ff */
[----:B------:R-:W-:-:S03]  /*4560*/  PRMT R2, RZ, 0x7610, R2 ;  /* 0x00007610ff027816 */ /* 0x000fc60000000002 */
[----:B------:R-:W-:Y:S01]  /*4570*/  IMAD.X R19, R19, 0x1, R0, P4 ;  /* 0x0000000113137824 */ /* 0x000fe200020e0600 */
[----:B0-----:R-:W-:Y:S02]  /*4580*/  SHF.R.U32.HI R5, RZ, 0x2, R3 ;  /* 0x00000002ff057819 */ /* 0x001fe40000011603 */
[----:B------:R-:W-:Y:S02]  /*4590*/  SEL R3, RZ, 0x1, !P1 ;  /* 0x00000001ff037807 */ /* 0x000fe40004800000 */
[----:B------:R-:W-:Y:S01]  /*45a0*/  ISETP.GE.U32.AND P1, PT, R22, UR4, PT ;  /* 0x0000000416007c0c */ /* 0x000fe2000bf26070 */
[----:B------:R-:W-:Y:S01]  /*45b0*/  IMAD R7, R5, -0x6, R4 ;  /* 0xfffffffa05077824 */ /* 0x000fe200078e0204 */
[----:B------:R-:W-:Y:S02]  /*45c0*/  LOP3.LUT R6, R6, R3, RZ, 0x3c, !PT ;  /* 0x0000000306067212 */ /* 0x000fe400078e3cff */
[----:B------:R-:W-:Y:S02]  /*45d0*/  ISETP.GE.U32.AND.EX P1, PT, R19, UR5, PT, P1 ;  /* 0x0000000513007c0c */ /* 0x000fe4000bf26110 */
[----:B------:R-:W-:-:S11]  /*45e0*/  @P3 LOP3.LUT R6, R6, 0x1, R5, 0x78, !PT ;  /* 0x0000000106063812 */ /* 0x000fd600078e7805 */
[----:B------:R-:W-:Y:S05]  /*45f0*/  @P1 BRA `(.L_x_56) ;  /* 0x0000000400581947 */ /* 0x000fea0003800000 */
[----:B------:R-:W0:Y:S01]  /*4600*/  S2R R12, SR_CTAID.X ;  /* 0x00000000000c7919 */ /* 0x000e220000002500 */
[----:B------:R-:W-:Y:S01]  /*4610*/  ULDC.64 UR4, c[0x0][0x628] ;  /* 0x00018a0000047ab9 */ /* 0x000fe20000000a00 */
[----:B------:R-:W-:Y:S01]  /*4620*/  ULDC UR7, c[0x0][0x630] ;  /* 0x00018c0000077ab9 */ /* 0x000fe20000000800 */
[----:B------:R-:W-:Y:S01]  /*4630*/  ISETP.NE.U32.AND P1, PT, RZ, UR4, PT ;  /* 0x00000004ff007c0c */ /* 0x000fe2000bf25070 */
[----:B------:R-:W1:Y:S01]  /*4640*/  S2R R13, SR_CTAID.Y ;  /* 0x00000000000d7919 */ /* 0x000e620000002600 */
[----:B------:R-:W-:Y:S01]  /*4650*/  ULDC UR8, c[0x0][0x150] ;  /* 0x0000540000087ab9 */ /* 0x000fe20000000800 */
[----:B------:R-:W-:Y:S01]  /*4660*/  IMAD.MOV.U32 R2, RZ, RZ, R22 ;  /* 0x000000ffff027224 */ /* 0x000fe200078e0016 */
[----:B------:R-:W-:Y:S01]  /*4670*/  ISETP.NE.AND.EX P1, PT, RZ, UR5, PT, P1 ;  /* 0x00000005ff007c0c */ /* 0x000fe2000bf25310 */
[----:B------:R-:W-:Y:S01]  /*4680*/  IMAD.MOV.U32 R3, RZ, RZ, R19 ;  /* 0x000000ffff037224 */ /* 0x000fe200078e0013 */
[----:B0-----:R-:W-:-:S11]  /*4690*/  I2FP.F32.U32 R14, R12 ;  /* 0x0000000c000e7245 */ /* 0x001fd60000201000 */
[----:B------:R-:W-:Y:S05]  /*46a0*/  @!P1 BRA `(.L_x_57) ;  /* 0x0000000000289947 */ /* 0x000fea0003800000 */
[----:B------:R-:W-:Y:S02]  /*46b0*/  ULDC UR6, c[0x0][0x634] ;  /* 0x00018d0000067ab9 */ /* 0x000fe40000000800 */
[----:B------:R-:W-:-:S05]  /*46c0*/  IADD3 R3, P1, R22, UR6, RZ ;  /* 0x0000000616037c10 */ /* 0x000fca000ff3e0ff */
[----:B------:R-:W-:-:S04]  /*46d0*/  IMAD.X R15, RZ, RZ, R19, P1 ;  /* 0x000000ffff0f7224 */ /* 0x000fc800008e0613 */
[----:B------:R-:W-:-:S04]  /*46e0*/  IMAD.WIDE.U32 R4, R15, UR4, RZ ;  /* 0x000000040f047c25 */ /* 0x000fc8000f8e00ff */
[----:B------:R-:W-:-:S04]  /*46f0*/  IMAD.WIDE.U32 R4, P1, R3, UR5, R4 ;  /* 0x0000000503047c25 */ /* 0x000fc8000f820004 */
[----:B------:R-:W-:-:S04]  /*4700*/  IMAD.WIDE.U32 R2, R3, UR4, RZ ;  /* 0x0000000403027c25 */ /* 0x000fc8000f8e00ff */
[----:B------:R-:W-:Y:S01]  /*4710*/  IMAD.MOV.U32 R2, RZ, RZ, R5 ;  /* 0x000000ffff027224 */ /* 0x000fe200078e0005 */
[----:B------:R-:W-:Y:S01]  /*4720*/  IADD3 RZ, P3, R3, R4, RZ ;  /* 0x0000000403ff7210 */ /* 0x000fe20007f7e0ff */
[----:B------:R-:W-:-:S04]  /*4730*/  IMAD.X R3, RZ, RZ, RZ, P1 ;  /* 0x000000ffff037224 */ /* 0x000fc800008e06ff */
[----:B------:R-:W-:-:S08]  /*4740*/  IMAD.WIDE.U32.X R2, R15, UR5, R2, P3 ;  /* 0x000000050f027c25 */ /* 0x000fd000098e0402 */
.L_x_57:
[--C-:B------:R-:W-:Y:S01]  /*4750*/  SHF.R.U64 R27, R2, UR7, R3.reuse ;  /* 0x00000007021b7c19 */ /* 0x100fe20008001203 */
[----:B------:R-:W-:Y:S01]  /*4760*/  FMUL R14, R14, UR8 ;  /* 0x000000080e0e7c20 */ /* 0x000fe20008400000 */
[----:B------:R-:W-:Y:S01]  /*4770*/  SHF.R.U32.HI R2, RZ, UR7, R3 ;  /* 0x00000007ff027c19 */ /* 0x000fe20008011603 */
[----:B------:R-:W0:Y:S01]  /*4780*/  LDC R21, c[0x0][0x144] ;  /* 0x00005100ff157b82 */ /* 0x000e220000000800 */
[----:B------:R-:W-:Y:S01]  /*4790*/  IADD3 R15, P1, RZ, -R27, RZ ;  /* 0x8000001bff0f7210 */ /* 0x000fe20007f3e0ff */
[----:B------:R-:W-:Y:S01]  /*47a0*/  ULDC UR6, c[0x0][0x154] ;  /* 0x0000550000067ab9 */ /* 0x000fe20000000800 */
[----:B-1----:R-:W-:Y:S01]  /*47b0*/  I2FP.F32.U32 R3, R13 ;  /* 0x0000000d00037245 */ /* 0x002fe20000201000 */
[----:B------:R-:W1:Y:S01]  /*47c0*/  F2I.U32.TRUNC.NTZ R14, R14 ;  /* 0x0000000e000e7305 */ /* 0x000e62000020f000 */
[----:B------:R-:W-:Y:S01]  /*47d0*/  ULDC.64 UR4, c[0x0][0x620] ;  /* 0x0001880000047ab9 */ /* 0x000fe20000000a00 */
[----:B------:R-:W-:Y:S01]  /*47e0*/  IMAD.X R2, RZ, RZ, ~R2, P1 ;  /* 0x000000ffff027224 */ /* 0x000fe200008e0e02 */
[----:B------:R-:W-:Y:S01]  /*47f0*/  ISETP.NE.AND P4, PT, R23, 0x1, PT ;  /* 0x000000011700780c */ /* 0x000fe20003f85270 */
[----:B------:R-:W-:Y:S01]  /*4800*/  FMUL R4, R3, UR6 ;  /* 0x0000000603047c20 */ /* 0x000fe20008400000 */
[----:B------:R-:W2:Y:S01]  /*4810*/  LDC R20, c[0x0][0x148] ;  /* 0x00005200ff147b82 */ /* 0x000ea20000000800 */
[----:B------:R-:W-:Y:S01]  /*4820*/  IMAD R2, R2, UR4, RZ ;  /* 0x0000000402027c24 */ /* 0x000fe2000f8e02ff */
[----:B------:R-:W-:Y:S01]  /*4830*/  ULDC.64 UR6, c[0x0][0x640] ;  /* 0x0001900000067ab9 */ /* 0x000fe20000000a00 */
[----:B------:R-:W-:Y:S01]  /*4840*/  IMAD.MOV.U32 R3, RZ, RZ, R19 ;  /* 0x000000ffff037224 */ /* 0x000fe200078e0013 */
[----:B------:R-:W-:Y:S01]  /*4850*/  ISETP.NE.U32.AND P1, PT, RZ, UR6, PT ;  /* 0x00000006ff007c0c */ /* 0x000fe2000bf25070 */
[----:B------:R-:W3:Y:S01]  /*4860*/  F2I.U32.TRUNC.NTZ R4, R4 ;  /* 0x0000000400047305 */ /* 0x000ee2000020f000 */
[----:B------:R-:W-:-:S02]  /*4870*/  IMAD R5, R15, UR5, R2 ;  /* 0x000000050f057c24 */ /* 0x000fc4000f8e0202 */
[----:B------:R-:W-:Y:S01]  /*4880*/  IMAD.MOV.U32 R2, RZ, RZ, R22 ;  /* 0x000000ffff027224 */ /* 0x000fe200078e0016 */
[----:B------:R-:W-:Y:S01]  /*4890*/  ISETP.NE.AND.EX P1, PT, RZ, UR7, PT, P1 ;  /* 0x00000007ff007c0c */ /* 0x000fe2000bf25310 */
[----:B-1----:R-:W-:Y:S02]  /*48a0*/  IMAD.MOV R14, RZ, RZ, -R14 ;  /* 0x000000ffff0e7224 */ /* 0x002fe400078e0a0e */
[----:B------:R-:W-:Y:S01]  /*48b0*/  IMAD.WIDE.U32 R2, R15, UR4, R2 ;  /* 0x000000040f027c25 */ /* 0x000fe2000f8e0002 */
[----:B------:R-:W-:-:S03]  /*48c0*/  ULDC UR4, c[0x0][0x618] ;  /* 0x0001860000047ab9 */ /* 0x000fc60000000800 */
[----:B------:R-:W-:Y:S02]  /*48d0*/  IMAD.IADD R3, R3, 0x1, R5 ;  /* 0x0000000103037824 */ /* 0x000fe400078e0205 */
[----:B0-----:R-:W-:-:S03]  /*48e0*/  IMAD R12, R21, R14, R12 ;  /* 0x0000000e150c7224 */ /* 0x001fc600078e020c */
[--C-:B------:R-:W-:Y:S01]  /*48f0*/  SHF.R.U64 R14, R2, UR4, R3.reuse ;  /* 0x00000004020e7c19 */ /* 0x100fe20008001203 */
[----:B---3--:R-:W-:Y:S01]  /*4900*/  IMAD.MOV R2, RZ, RZ, -R4 ;  /* 0x000000ffff027224 */ /* 0x008fe200078e0a04 */
[----:B------:R-:W-:Y:S01]  /*4910*/  SHF.R.U32.HI R3, RZ, UR4, R3 ;  /* 0x00000004ff037c19 */ /* 0x000fe20008011603 */
[----:B------:R-:W-:Y:S02]  /*4920*/  ULDC UR4, c[0x0][0x608] ;  /* 0x0001820000047ab9 */ /* 0x000fe40000000800 */
[----:B--2---:R-:W-:Y:S01]  /*4930*/  @P4 IMAD R12, R20, R2, R13 ;  /* 0x00000002140c4224 */ /* 0x004fe200078e020d */
[--C-:B------:R-:W-:Y:S02]  /*4940*/  SHF.R.U64 R20, R14, UR4, R3.reuse ;  /* 0x000000040e147c19 */ /* 0x100fe40008001203 */
[----:B------:R-:W-:Y:S01]  /*4950*/  SHF.R.U32.HI R3, RZ, UR4, R3 ;  /* 0x00000004ff037c19 */ /* 0x000fe20008011603 */
[----:B------:R-:W-:-:S03]  /*4960*/  ULDC UR4, c[0x0][0x658] ;  /* 0x0001960000047ab9 */ /* 0x000fc60000000800 */
[--C-:B------:R-:W-:Y:S02]  /*4970*/  SHF.R.U64 R13, R20, UR4, R3.reuse ;  /* 0x00000004140d7c19 */ /* 0x100fe40008001203 */
[----:B------:R-:W-:-:S03]  /*4980*/  SHF.R.U32.HI R15, RZ, UR4, R3 ;  /* 0x00000004ff0f7c19 */ /* 0x000fc60008011603 */
[----:B------:R-:W-:Y:S02]  /*4990*/  IMAD.MOV.U32 R4, RZ, RZ, R13 ;  /* 0x000000ffff047224 */ /* 0x000fe400078e000d */
[----:B------:R-:W-:Y:S01]  /*49a0*/  IMAD.MOV.U32 R3, RZ, RZ, R15 ;  /* 0x000000ffff037224 */ /* 0x000fe200078e000f */
[----:B------:R-:W-:Y:S06]  /*49b0*/  @!P1 BRA `(.L_x_58) ;  /* 0x00000000002c9947 */ /* 0x000fec0003800000 */
        /* <DEDUP_REMOVED lines=9> */
[----:B------:R-:W-:-:S04]  /*4a50*/  IMAD.WIDE.U32.X R2, R15, UR7, R2, P3 ;  /* 0x000000070f027c25 */ /* 0x000fc800098e0402 */
[----:B------:R-:W-:-:S07]  /*4a60*/  IMAD.MOV.U32 R4, RZ, RZ, R2 ;  /* 0x000000ffff047224 */ /* 0x000fce00078e0002 */
.L_x_58:
[----:B------:R-:W-:Y:S01]  /*4a70*/  ULDC UR4, c[0x0][0x648] ;  /* 0x0001920000047ab9 */ /* 0x000fe20000000800 */
[----:B------:R-:W-:Y:S01]  /*4a80*/  LOP3.LUT R2, R20, UR29, RZ, 0xc0, !PT ;  /* 0x0000001d14027c12 */ /* 0x000fe2000f8ec0ff */
[----:B------:R-:W-:Y:S01]  /*4a90*/  ULDC UR5, c[0x0][0x610] ;  /* 0x0001840000057ab9 */ /* 0x000fe20000000800 */
[----:B------:R-:W-:Y:S01]  /*4aa0*/  SHF.R.U64 R3, R4, UR4, R3 ;  /* 0x0000000404037c19 */ /* 0x000fe20008001203 */
[----:B------:R-:W-:Y:S01]  /*4ab0*/  ULDC UR4, c[0x0][0x638] ;  /* 0x00018e0000047ab9 */ /* 0x000fe20000000800 */
[----:B------:R-:W-:-:S03]  /*4ac0*/  LOP3.LUT R14, R14, UR13, RZ, 0xc0, !PT ;  /* 0x0000000d0e0e7c12 */ /* 0x000fc6000f8ec0ff */
[----:B------:R-:W-:Y:S02]  /*4ad0*/  IMAD.MOV R4, RZ, RZ, -R3 ;  /* 0x000000ffff047224 */ /* 0x000fe400078e0a03 */
[----:B------:R-:W-:Y:S02]  /*4ae0*/  IMAD R3, R3, UR21, R2 ;  /* 0x0000001503037c24 */ /* 0x000fe4000f8e0202 */
[----:B------:R-:W-:Y:S01]  /*4af0*/  IMAD R13, R4, UR4, R13 ;  /* 0x00000004040d7c24 */ /* 0x000fe2000f8e020d */
[----:B------:R-:W-:Y:S01]  /*4b00*/  ULDC UR4, c[0x0][0x600] ;  /* 0x0001800000047ab9 */ /* 0x000fe20000000800 */
[----:B------:R-:W-:Y:S02]  /*4b10*/  IMAD R12, R3, UR5, R12 ;  /* 0x00000005030c7c24 */ /* 0x000fe4000f8e020c */
[----:B------:R-:W-:Y:S02]  /*4b20*/  IMAD R13, R13, UR4, R14 ;  /* 0x000000040d0d7c24 */ /* 0x000fe4000f8e020e */
[----:B------:R-:W-:-:S03]  /*4b30*/  IMAD.MOV.U32 R2, RZ, RZ, 0x1 ;  /* 0x00000001ff027424 */ /* 0x000fc600078e00ff */
[----:B------:R-:W-:Y:S02]  /*4b40*/  SEL R25, R13, R12, !P4 ;  /* 0x0000000c0d197207 */ /* 0x000fe40006000000 */
[----:B------:R-:W-:-:S07]  /*4b50*/  SEL R24, R12, R13, !P4 ;  /* 0x0000000d0c187207 */ /* 0x000fce0006000000 */
.L_x_56:
[----:B------:R-:W-:Y:S05]  /*4b60*/  BSYNC B1 ;  /* 0x0000000000017941 */ /* 0x000fea0003800000 */
.L_x_55:
[----:B------:R-:W-:-:S13]  /*4b70*/  LOP3.LUT P1, RZ, R2, 0xff, RZ, 0xc0, !PT ;  /* 0x000000ff02ff7812 */ /* 0x000fda000782c0ff */
[----:B------:R-:W-:Y:S05]  /*4b80*/  @P1 BRA `(.L_x_59) ;  /* 0xfffffff000a81947 */ /* 0x000fea000383ffff */
[----:B------:R-:W-:Y:S05]  /*4b90*/  BSYNC B0 ;  /* 0x0000000000007941 */ /* 0x000fea0003800000 */
.L_x_47:
[----:B------:R-:W-:-:S03]  /*4ba0*/  UMOV UR4, 0xffffffff ;  /* 0xffffffff00047882 */ /* 0x000fc60000000000 */
[----:B------:R-:W-:Y:S05]  /*4bb0*/  BRA.DIV UR4, `(.L_x_60) ;  /* 0x0000000604907947 */ /* 0x000fea000b800000 */
[----:B------:R-:W-:-:S13]  /*4bc0*/  ELECT P6, URZ, PT ;  /* 0x00000000003f782f */ /* 0x000fda00038c0000 */
.L_x_78:
[----:B------:R-:W-:Y:S04]  /*4bd0*/  BSSY B0, `(.L_x_61) ;  /* 0x000003d000007945 */ /* 0x000fe80003800000 */
[----:B------:R-:W-:Y:S05]  /*4be0*/  @!P6 BRA `(.L_x_62) ;  /* 0x0000000000ece947 */ /* 0x000fea0003800000 */
[----:B------:R-:W-:-:S04]  /*4bf0*/  LOP3.LUT R18, R18, 0x2, RZ, 0xfc, !PT ;  /* 0x0000000212127812 */ /* 0x000fc800078efcff */
[----:B------:R-:W-:-:S13]  /*4c00*/  ISETP.NE.AND P0, PT, R18, 0x3, PT ;  /* 0x000000031200780c */ /* 0x000fda0003f05270 */
[----:B------:R-:W-:Y:S05]  /*4c10*/  @!P0 BRA `(.L_x_63) ;  /* 0x0000000000048947 */ /* 0x000fea0003800000 */
[----:B------:R-:W-:Y:S01]  /*4c20*/  BPT.TRAP 0x1 ;  /* 0x000000040000795c */ /* 0x000fe20000300000 */
.L_x_63:
[----:B------:R-:W0:Y:S01]  /*4c30*/  S2R R3, SR_CgaCtaId ;  /* 0x0000000000037919 */ /* 0x000e220000008800 */
[----:B------:R-:W-:Y:S02]  /*4c40*/  MOV R0, 0x400 ;  /* 0x0000040000007802 */ /* 0x000fe40000000f00 */
[----:B------:R-:W-:Y:S02]  /*4c50*/  SHF.L.U32 R2, R6, 0x1f, RZ ;  /* 0x0000001f06027819 */ /* 0x000fe400000006ff */
[----:B0-----:R-:W-:-:S05]  /*4c60*/  LEA R0, R3, R0, 0x18 ;  /* 0x0000000003007211 */ /* 0x001fca00078ec0ff */
[----:B------:R-:W-:-:S04]  /*4c70*/  VIADD R0, R0, 0x30 ;  /* 0x0000003000007836 */ /* 0x000fc80000000000 */
[C---:B------:R-:W-:Y:S02]  /*4c80*/  IMAD R5, R7.reuse, 0x8, R0 ;  /* 0x0000000807057824 */ /* 0x040fe400078e0200 */
[----:B------:R-:W-:Y:S02]  /*4c90*/  VIADD R7, R7, 0x1 ;  /* 0x0000000107077836 */ /* 0x000fe40000000000 */
[----:B------:R-:W0:Y:S03]  /*4ca0*/  SYNCS.PHASECHK.TRANS64.TRYWAIT P0, [R5+URZ], R2 ;  /* 0x00000002050075a7 */ /* 0x000e26000800017f */
[----:B------:R-:W-:-:S04]  /*4cb0*/  ISETP.NE.AND P1, PT, R7, 0x6, PT ;  /* 0x000000060700780c */ /* 0x000fc80003f25270 */
[----:B------:R-:W-:Y:S02]  /*4cc0*/  SEL R3, RZ, 0x1, P1 ;  /* 0x00000001ff037807 */ /* 0x000fe40000800000 */
[----:B------:R-:W-:Y:S02]  /*4cd0*/  SEL R7, R7, RZ, P1 ;  /* 0x000000ff07077207 */ /* 0x000fe40000800000 */
[----:B------:R-:W-:-:S03]  /*4ce0*/  LOP3.LUT R6, R6, R3, RZ, 0x3c, !PT ;  /* 0x0000000306067212 */ /* 0x000fc600078e3cff */
[----:B------:R-:W-:Y:S01]  /*4cf0*/  IMAD R9, R7, 0x8, R0 ;  /* 0x0000000807097824 */ /* 0x000fe200078e0200 */
[----:B------:R-:W-:Y:S01]  /*4d00*/  SHF.L.U32 R4, R6, 0x1f, RZ ;  /* 0x0000001f06047819 */ /* 0x000fe200000006ff */
[----:B0-----:R-:W-:Y:S06]  /*4d10*/  @!P0 BRA `(.L_x_64) ;  /* 0x0000000400588947 */ /* 0x001fec0003800000 */
.L_x_79:
[----:B------:R-:W1:Y:S01]  /*4d20*/  SYNCS.PHASECHK.TRANS64.TRYWAIT P0, [R9+URZ], R4 ;  /* 0x00000004090075a7 */ /* 0x000e62000800017f */
[----:B0-----:R-:W-:-:S05]  /*4d30*/  VIADD R2, R7, 0x1 ;  /* 0x0000000107027836 */ /* 0x001fca0000000000 */
[----:B------:R-:W-:-:S04]  /*4d40*/  ISETP.NE.AND P1, PT, R2, 0x6, PT ;  /* 0x000000060200780c */ /* 0x000fc80003f25270 */
[----:B------:R-:W-:Y:S02]  /*4d50*/  SEL R3, RZ, 0x1, P1 ;  /* 0x00000001ff037807 */ /* 0x000fe40000800000 */
[----:B------:R-:W-:Y:S02]  /*4d60*/  SEL R7, R2, RZ, P1 ;  /* 0x000000ff02077207 */ /* 0x000fe40000800000 */
[----:B------:R-:W-:-:S03]  /*4d70*/  LOP3.LUT R6, R6, R3, RZ, 0x3c, !PT ;  /* 0x0000000306067212 */ /* 0x000fc600078e3cff */
[----:B------:R-:W-:Y:S01]  /*4d80*/  IMAD R8, R7, 0x8, R0 ;  /* 0x0000000807087824 */ /* 0x000fe200078e0200 */
[----:B------:R-:W-:Y:S01]  /*4d90*/  SHF.L.U32 R5, R6, 0x1f, RZ ;  /* 0x0000001f06057819 */ /* 0x000fe200000006ff */
[----:B-1----:R-:W-:Y:S06]  /*4da0*/  @!P0 BRA `(.L_x_65) ;  /* 0x0000000400488947 */ /* 0x002fec0003800000 */
.L_x_80:
[----:B------:R-:W1:Y:S01]  /*4db0*/  SYNCS.PHASECHK.TRANS64.TRYWAIT P0, [R8+URZ], R5 ;  /* 0x00000005080075a7 */ /* 0x000e62000800017f */
[----:B------:R-:W-:-:S05]  /*4dc0*/  VIADD R2, R7, 0x1 ;  /* 0x0000000107027836 */ /* 0x000fca0000000000 */
[----:B------:R-:W-:-:S04]  /*4dd0*/  ISETP.NE.AND P1, PT, R2, 0x6, PT ;  /* 0x000000060200780c */ /* 0x000fc80003f25270 */
[----:B------:R-:W-:Y:S02]  /*4de0*/  SEL R3, RZ, 0x1, P1 ;  /* 0x00000001ff037807 */ /* 0x000fe40000800000 */
[----:B------:R-:W-:Y:S02]  /*4df0*/  SEL R7, R2, RZ, P1 ;  /* 0x000000ff02077207 */ /* 0x000fe40000800000 */
[----:B------:R-:W-:-:S03]  /*4e00*/  LOP3.LUT R6, R6, R3, RZ, 0x3c, !PT ;  /* 0x0000000306067212 */ /* 0x000fc600078e3cff */
[----:B0-----:R-:W-:Y:S01]  /*4e10*/  IMAD R9, R7, 0x8, R0 ;  /* 0x0000000807097824 */ /* 0x001fe200078e0200 */
[----:B------:R-:W-:Y:S01]  /*4e20*/  SHF.L.U32 R4, R6, 0x1f, RZ ;  /* 0x0000001f06047819 */ /* 0x000fe200000006ff */
[----:B-1----:R-:W-:Y:S06]  /*4e30*/  @!P0 BRA `(.L_x_66) ;  /* 0x0000000400388947 */ /* 0x002fec0003800000 */
.L_x_81:
[----:B------:R-:W1:Y:S01]  /*4e40*/  SYNCS.PHASECHK.TRANS64.TRYWAIT P0, [R9+URZ], R4 ;  /* 0x00000004090075a7 */ /* 0x000e62000800017f */
[----:B------:R-:W-:-:S05]  /*4e50*/  VIADD R2, R7, 0x1 ;  /* 0x0000000107027836 */ /* 0x000fca0000000000 */
[----:B------:R-:W-:-:S04]  /*4e60*/  ISETP.NE.AND P1, PT, R2, 0x6, PT ;  /* 0x000000060200780c */ /* 0x000fc80003f25270 */
[----:B------:R-:W-:Y:S02]  /*4e70*/  SEL R3, RZ, 0x1, P1 ;  /* 0x00000001ff037807 */ /* 0x000fe40000800000 */
[----:B------:R-:W-:Y:S02]  /*4e80*/  SEL R7, R2, RZ, P1 ;  /* 0x000000ff02077207 */ /* 0x000fe40000800000 */
[----:B------:R-:W-:-:S03]  /*4e90*/  LOP3.LUT R11, R6, R3, RZ, 0x3c, !PT ;  /* 0x00000003060b7212 */ /* 0x000fc600078e3cff */
[----:B------:R-:W-:Y:S01]  /*4ea0*/  IMAD R6, R7, 0x8, R0 ;  /* 0x0000000807067824 */ /* 0x000fe200078e0200 */
[----:B0-----:R-:W-:Y:S01]  /*4eb0*/  SHF.L.U32 R5, R11, 0x1f, RZ ;  /* 0x0000001f0b057819 */ /* 0x001fe200000006ff */
[----:B-1----:R-:W-:Y:S06]  /*4ec0*/  @!P0 BRA `(.L_x_67) ;  /* 0x0000000400288947 */ /* 0x002fec0003800000 */
.L_x_82:
[----:B------:R-:W1:Y:S01]  /*4ed0*/  SYNCS.PHASECHK.TRANS64.TRYWAIT P0, [R6+URZ], R5 ;  /* 0x00000005060075a7 */ /* 0x000e62000800017f */
[----:B------:R-:W-:-:S05]  /*4ee0*/  VIADD R2, R7, 0x1 ;  /* 0x0000000107027836 */ /* 0x000fca0000000000 */
[----:B------:R-:W-:-:S04]  /*4ef0*/  ISETP.NE.AND P1, PT, R2, 0x6, PT ;  /* 0x000000060200780c */ /* 0x000fc80003f25270 */
[----:B0-----:R-:W-:Y:S02]  /*4f00*/  SEL R4, RZ, 0x1, P1 ;  /* 0x00000001ff047807 */ /* 0x001fe40000800000 */
[----:B------:R-:W-:Y:S02]  /*4f10*/  SEL R3, R2, RZ, P1 ;  /* 0x000000ff02037207 */ /* 0x000fe40000800000 */
[----:B------:R-:W-:Y:S01]  /*4f20*/  LOP3.LUT R4, R11, R4, RZ, 0x3c, !PT ;  /* 0x000000040b047212 */ /* 0x000fe200078e3cff */
[----:B-1----:R-:W-:Y:S06]  /*4f30*/  @!P0 BRA `(.L_x_68) ;  /* 0x0000000400208947 */ /* 0x002fec0003800000 */
.L_x_83:
[----:B------:R-:W-:Y:S01]  /*4f40*/  IMAD R3, R3, 0x8, R0 ;  /* 0x0000000803037824 */ /* 0x000fe200078e0200 */
[----:B------:R-:W-:-:S07]  /*4f50*/  SHF.L.U32 R0, R4, 0x1f, RZ ;  /* 0x0000001f04007819 */ /* 0x000fce00000006ff */
.L_x_69:
[----:B-1----:R1:W2:Y:S02]  /*4f60*/  SYNCS.PHASECHK.TRANS64.TRYWAIT P0, [R3+URZ], R0 ;  /* 0x00000000030075a7 */ /* 0x0022a4000800017f */
[----:B--2---:R-:W-:Y:S05]  /*4f70*/  @!P0 NANOSLEEP.SYNCS 0x989680 ;  /* 0x009896800000895d */ /* 0x004fea0003900000 */
[----:B------:R-:W2:Y:S02]  /*4f80*/  @!P0 SYNCS.PHASECHK.TRANS64 P0, [R3+URZ], R0 ;  /* 0x00000000030085a7 */ /* 0x000ea4000800007f */
[----:B--2---:R-:W-:Y:S05]  /*4f90*/  @!P0 BRA `(.L_x_69) ;  /* 0xfffffffc00f08947 */ /* 0x004fea000383ffff */
.L_x_62:
[----:B------:R-:W-:Y:S05]  /*4fa0*/  BSYNC B0 ;  /* 0x0000000000007941 */ /* 0x000fea0003800000 */
.L_x_61:
[----:B------:R-:W-:Y:S05]  /*4fb0*/  EXIT ;  /* 0x000000000000794d */ /* 0x000fea0003800000 */
.L_x_19:
[----:B0-----:R-:W-:-:S04]  /*4fc0*/  IMAD.U32 R3, RZ, RZ, UR43 ;  /* 0x0000002bff037e24 */ /* 0x001fc8000f8e00ff */
[----:B------:R0:W1:Y:S03]  /*4fd0*/  SYNCS.PHASECHK.TRANS64.TRYWAIT P0, [R3+URZ+-0x8], R0 ;  /* 0xfffff800030075a7 */ /* 0x000066000800017f */
[----:B-1----:R-:W-:Y:S05]  /*4fe0*/  @!P0 NANOSLEEP.SYNCS 0x989680 ;  /* 0x009896800000895d */ /* 0x002fea0003900000 */
[----:B------:R-:W1:Y:S02]  /*4ff0*/  @!P0 SYNCS.PHASECHK.TRANS64 P0, [R3+URZ+-0x8], R0 ;  /* 0xfffff800030085a7 */ /* 0x000e64000800007f */
[----:B-1----:R-:W-:Y:S05]  /*5000*/  @!P0 BRA `(.L_x_19) ;  /* 0xfffffffc00ec8947 */ /* 0x002fea000383ffff */
[----:B------:R-:W-:Y:S05]  /*5010*/  BRA `(.L_x_70) ;  /* 0xffffffc8000c7947 */ /* 0x000fea000383ffff */
.L_x_24:
[----:B-1----:R1:W2:Y:S02]  /*5020*/  SYNCS.PHASECHK.TRANS64.TRYWAIT P1, [R3+URZ], R0 ;  /* 0x00000000030075a7 */ /* 0x0022a4000802017f */
[----:B--2---:R-:W-:Y:S05]  /*5030*/  @!P1 NANOSLEEP.SYNCS 0x989680 ;  /* 0x009896800000995d */ /* 0x004fea0003900000 */
[----:B------:R-:W2:Y:S02]  /*5040*/  @!P1 SYNCS.PHASECHK.TRANS64 P1, [R3+URZ], R0 ;  /* 0x00000000030095a7 */ /* 0x000ea4000802007f */
[----:B--2---:R-:W-:Y:S05]  /*5050*/  @!P1 BRA `(.L_x_24) ;  /* 0xfffffffc00f09947 */ /* 0x004fea000383ffff */
[----:B------:R-:W-:Y:S05]  /*5060*/  BRA `(.L_x_23) ;  /* 0xffffffc800787947 */ /* 0x000fea000383ffff */
.L_x_29:
[----:B-1----:R-:W-:-:S04]  /*5070*/  IMAD.U32 R4, RZ, RZ, UR5 ;  /* 0x00000005ff047e24 */ /* 0x002fc8000f8e00ff */
[----:B------:R1:W2:Y:S03]  /*5080*/  SYNCS.PHASECHK.TRANS64.TRYWAIT P1, [R4+URZ], R3 ;  /* 0x00000003040075a7 */ /* 0x0002a6000802017f */
[----:B--2---:R-:W-:Y:S05]  /*5090*/  @!P1 NANOSLEEP.SYNCS 0x989680 ;  /* 0x009896800000995d */ /* 0x004fea0003900000 */
[----:B------:R-:W2:Y:S02]  /*50a0*/  @!P1 SYNCS.PHASECHK.TRANS64 P1, [R4+URZ], R3 ;  /* 0x00000003040095a7 */ /* 0x000ea4000802007f */
[----:B--2---:R-:W-:Y:S05]  /*50b0*/  @!P1 BRA `(.L_x_29) ;  /* 0xfffffffc00ec9947 */ /* 0x004fea000383ffff */
[----:B------:R-:W-:Y:S05]  /*50c0*/  BRA `(.L_x_28) ;  /* 0xffffffd000807947 */ /* 0x000fea000383ffff */
.L_x_35:
[----:B0-----:R-:W-:-:S04]  /*50d0*/  IMAD.U32 R3, RZ, RZ, UR43 ;  /* 0x0000002bff037e24 */ /* 0x001fc8000f8e00ff */
[----:B------:R0:W1:Y:S03]  /*50e0*/  SYNCS.PHASECHK.TRANS64.TRYWAIT P0, [R3+URZ+0x8], R0 ;  /* 0x00000800030075a7 */ /* 0x000066000800017f */
[----:B-1----:R-:W-:Y:S05]  /*50f0*/  @!P0 NANOSLEEP.SYNCS 0x989680 ;  /* 0x009896800000895d */ /* 0x002fea0003900000 */
[----:B------:R-:W1:Y:S02]  /*5100*/  @!P0 SYNCS.PHASECHK.TRANS64 P0, [R3+URZ+0x8], R0 ;  /* 0x00000800030085a7 */ /* 0x000e64000800007f */
[----:B-1----:R-:W-:Y:S05]  /*5110*/  @!P0 BRA `(.L_x_35) ;  /* 0xfffffffc00ec8947 */ /* 0x002fea000383ffff */
[----:B------:R-:W-:Y:S05]  /*5120*/  BRA `(.L_x_71) ;  /* 0xffffffdc00147947 */ /* 0x000fea000383ffff */
.L_x_48:
[----:B------:R-:W-:Y:S01]  /*5130*/  BSSY B1, `(.L_x_72) ;  /* 0x0000006000017945 */ /* 0x000fe20003800000 */
[----:B------:R-:W-:-:S07]  /*5140*/  IMAD.MOV.U32 R15, RZ, RZ, -0x1 ;  /* 0xffffffffff0f7424 */ /* 0x000fce00078e00ff */
[----:B------:R-:W-:Y:S05]  /*5150*/  WARPSYNC.COLLECTIVE R15, `(.L_x_73) ;  /* 0x000000000f0c7348 */ /* 0x000fea0003c00000 */
[----:B------:R-:W-:Y:S02]  /*5160*/  ELECT P6, UR62, PT ;  /* 0x00000000003e782f */ /* 0x000fe400038c0000 */
[----:B------:R-:W-:Y:S01]  /*5170*/  MOV R14, UR62 ;  /* 0x0000003e000e7c02 */ /* 0x000fe20008000f00 */
[----:B------:R-:W-:Y:S10]  /*5180*/  ENDCOLLECTIVE ;  /* 0x000000000000791b */ /* 0x000ff40003800000 */
.L_x_73:
[----:B------:R-:W-:Y:S05]  /*5190*/  BSYNC B1 ;  /* 0x0000000000017941 */ /* 0x000fea0003800000 */
.L_x_72:
[----:B------:R-:W-:Y:S05]  /*51a0*/  BRA `(.L_x_74) ;  /* 0xffffffec002c7947 */ /* 0x000fea000383ffff */
.L_x_51:
[----:B0-----:R0:W1:Y:S02]  /*51b0*/  SYNCS.PHASECHK.TRANS64.TRYWAIT P1, [R12+URZ+0x30], R3 ;  /* 0x000030030c0075a7 */ /* 0x001064000802017f */
[----:B-1----:R-:W-:Y:S05]  /*51c0*/  @!P1 NANOSLEEP.SYNCS 0x989680 ;  /* 0x009896800000995d */ /* 0x002fea0003900000 */
[----:B------:R-:W1:Y:S02]  /*51d0*/  @!P1 SYNCS.PHASECHK.TRANS64 P1, [R12+URZ+0x30], R3 ;  /* 0x000030030c0095a7 */ /* 0x000e64000802007f */
[----:B-1----:R-:W-:Y:S05]  /*51e0*/  @!P1 BRA `(.L_x_51) ;  /* 0xfffffffc00f09947 */ /* 0x002fea000383ffff */
[----:B------:R-:W-:Y:S05]  /*51f0*/  BRA `(.L_x_75) ;  /* 0xffffffec00607947 */ /* 0x000fea000383ffff */
.L_x_60:
[----:B------:R-:W-:Y:S01]  /*5200*/  BSSY B0, `(.L_x_76) ;  /* 0x0000006000007945 */ /* 0x000fe20003800000 */
[----:B------:R-:W-:-:S07]  /*5210*/  IMAD.MOV.U32 R15, RZ, RZ, -0x1 ;  /* 0xffffffffff0f7424 */ /* 0x000fce00078e00ff */
[----:B------:R-:W-:Y:S05]  /*5220*/  WARPSYNC.COLLECTIVE R15, `(.L_x_77) ;  /* 0x000000000f0c7348 */ /* 0x000fea0003c00000 */
[----:B------:R-:W-:Y:S02]  /*5230*/  ELECT P6, UR62, PT ;  /* 0x00000000003e782f */ /* 0x000fe400038c0000 */
[----:B------:R-:W-:Y:S01]  /*5240*/  MOV R14, UR62 ;  /* 0x0000003e000e7c02 */ /* 0x000fe20008000f00 */
[----:B------:R-:W-:Y:S10]  /*5250*/  ENDCOLLECTIVE ;  /* 0x000000000000791b */ /* 0x000ff40003800000 */
.L_x_77:
[----:B------:R-:W-:Y:S05]  /*5260*/  BSYNC B0 ;  /* 0x0000000000007941 */ /* 0x000fea0003800000 */
.L_x_76:
[----:B------:R-:W-:Y:S05]  /*5270*/  BRA `(.L_x_78) ;  /* 0xfffffff800547947 */ /* 0x000fea000383ffff */
.L_x_64:
[----:B0-----:R0:W1:Y:S02]  /*5280*/  SYNCS.PHASECHK.TRANS64.TRYWAIT P0, [R5+URZ], R2 ;  /* 0x00000002050075a7 */ /* 0x001064000800017f */
[----:B-1----:R-:W-:Y:S05]  /*5290*/  @!P0 NANOSLEEP.SYNCS 0x989680 ;  /* 0x009896800000895d */ /* 0x002fea0003900000 */
[----:B------:R-:W1:Y:S02]  /*52a0*/  @!P0 SYNCS.PHASECHK.TRANS64 P0, [R5+URZ], R2 ;  /* 0x00000002050085a7 */ /* 0x000e64000800007f */
[----:B-1----:R-:W-:Y:S05]  /*52b0*/  @!P0 BRA `(.L_x_64) ;  /* 0xfffffffc00f08947 */ /* 0x002fea000383ffff */
[----:B------:R-:W-:Y:S05]  /*52c0*/  BRA `(.L_x_79) ;  /* 0xfffffff800947947 */ /* 0x000fea000383ffff */
.L_x_65:
[----:B0-----:R0:W1:Y:S02]  /*52d0*/  SYNCS.PHASECHK.TRANS64.TRYWAIT P0, [R9+URZ], R4 ;  /* 0x00000004090075a7 */ /* 0x001064000800017f */
[----:B-1----:R-:W-:Y:S05]  /*52e0*/  @!P0 NANOSLEEP.SYNCS 0x989680 ;  /* 0x009896800000895d */ /* 0x002fea0003900000 */
[----:B------:R-:W1:Y:S02]  /*52f0*/  @!P0 SYNCS.PHASECHK.TRANS64 P0, [R9+URZ], R4 ;  /* 0x00000004090085a7 */ /* 0x000e64000800007f */
[----:B-1----:R-:W-:Y:S05]  /*5300*/  @!P0 BRA `(.L_x_65) ;  /* 0xfffffffc00f08947 */ /* 0x002fea000383ffff */
[----:B------:R-:W-:Y:S05]  /*5310*/  BRA `(.L_x_80) ;  /* 0xfffffff800a47947 */ /* 0x000fea000383ffff */
.L_x_66:
[----:B0-----:R0:W1:Y:S02]  /*5320*/  SYNCS.PHASECHK.TRANS64.TRYWAIT P0, [R8+URZ], R5 ;  /* 0x00000005080075a7 */ /* 0x001064000800017f */
[----:B-1----:R-:W-:Y:S05]  /*5330*/  @!P0 NANOSLEEP.SYNCS 0x989680 ;  /* 0x009896800000895d */ /* 0x002fea0003900000 */
[----:B------:R-:W1:Y:S02]  /*5340*/  @!P0 SYNCS.PHASECHK.TRANS64 P0, [R8+URZ], R5 ;  /* 0x00000005080085a7 */ /* 0x000e64000800007f */
[----:B-1----:R-:W-:Y:S05]  /*5350*/  @!P0 BRA `(.L_x_66) ;  /* 0xfffffffc00f08947 */ /* 0x002fea000383ffff */
[----:B------:R-:W-:Y:S05]  /*5360*/  BRA `(.L_x_81) ;  /* 0xfffffff800b47947 */ /* 0x000fea000383ffff */
.L_x_67:
[----:B0-----:R0:W1:Y:S02]  /*5370*/  SYNCS.PHASECHK.TRANS64.TRYWAIT P0, [R9+URZ], R4 ;  /* 0x00000004090075a7 */ /* 0x001064000800017f */
[----:B-1----:R-:W-:Y:S05]  /*5380*/  @!P0 NANOSLEEP.SYNCS 0x989680 ;  /* 0x009896800000895d */ /* 0x002fea0003900000 */
[----:B------:R-:W1:Y:S02]  /*5390*/  @!P0 SYNCS.PHASECHK.TRANS64 P0, [R9+URZ], R4 ;  /* 0x00000004090085a7 */ /* 0x000e64000800007f */
[----:B-1----:R-:W-:Y:S05]  /*53a0*/  @!P0 BRA `(.L_x_67) ;  /* 0xfffffffc00f08947 */ /* 0x002fea000383ffff */
[----:B------:R-:W-:Y:S05]  /*53b0*/  BRA `(.L_x_82) ;  /* 0xfffffff800c47947 */ /* 0x000fea000383ffff */
.L_x_68:
[----:B0-----:R0:W1:Y:S02]  /*53c0*/  SYNCS.PHASECHK.TRANS64.TRYWAIT P0, [R6+URZ], R5 ;  /* 0x00000005060075a7 */ /* 0x001064000800017f */
[----:B-1----:R-:W-:Y:S05]  /*53d0*/  @!P0 NANOSLEEP.SYNCS 0x989680 ;  /* 0x009896800000895d */ /* 0x002fea0003900000 */
[----:B------:R-:W1:Y:S02]  /*53e0*/  @!P0 SYNCS.PHASECHK.TRANS64 P0, [R6+URZ], R5 ;  /* 0x00000005060085a7 */ /* 0x000e64000800007f */
[----:B-1----:R-:W-:Y:S05]  /*53f0*/  @!P0 BRA `(.L_x_68) ;  /* 0xfffffffc00f08947 */ /* 0x002fea000383ffff */
[----:B------:R-:W-:Y:S05]  /*5400*/  BRA `(.L_x_83) ;  /* 0xfffffff800cc7947 */ /* 0x000fea000383ffff */
.L_x_84:
[----:B------:R-:W-:-:S00]  /*5410*/  BRA `(.L_x_84) ;  /* 0xfffffffc00fc7947 */ /* 0x000fc0000383ffff */
[----:B------:R-:W-:-:S00]  /*5420*/  NOP ;  /* 0x0000000000007918 */ /* 0x000fc00000000000 */
        /* <DEDUP_REMOVED lines=13> */
.L_x_85:


//--------------------- .nv.global.init           --------------------------
	.section	.nv.global.init,"aw",@progbits
.nv.global.init:
	.type		$str$22,@object
	.size		$str$22,($str$23 - $str$22)
$str$22:
        /*0000*/ 	.byte	0x6b, 0x5f, 0x74, 0x69, 0x6c, 0x65, 0x5f, 0x63, 0x6f, 0x75, 0x6e, 0x74, 0x20, 0x3e, 0x3d, 0x20
        /*0010*/ 	.byte	0x31, 0x00
	.type		$str$23,@object
	.size		$str$23,(__unnamed_1 - $str$23)
$str$23:
        /*0012*/ 	.byte	0x2f, 0x74, 0x6d, 0x70, 0x2f, 0x63, 0x75, 0x74, 0x6c, 0x61, 0x73, 0x73, 0x5f, 0x73, 0x77, 0x65
        /*0022*/ 	.byte	0x65, 0x70, 0x5f, 0x73, 0x72, 0x63, 0x2f, 0x69, 0x6e, 0x63, 0x6c, 0x75, 0x64, 0x65, 0x2f, 0x63
        /*0032*/ 	.byte	0x75, 0x74, 0x6c, 0x61, 0x73, 0x73, 0x2f, 0x67, 0x65, 0x6d, 0x6d, 0x2f, 0x63, 0x6f, 0x6c, 0x6c
        /*0042*/ 	.byte	0x65, 0x63, 0x74, 0x69, 0x76, 0x65, 0x2f, 0x73, 0x6d, 0x39, 0x30, 0x5f, 0x6d, 0x6d, 0x61, 0x5f
        /*0052*/ 	.byte	0x74, 0x6d, 0x61, 0x5f, 0x67, 0x6d, 0x6d, 0x61, 0x5f, 0x73, 0x73, 0x5f, 0x77, 0x61, 0x72, 0x70
        /*0062*/ 	.byte	0x73, 0x70, 0x65, 0x63, 0x69, 0x61, 0x6c, 0x69, 0x7a, 0x65, 0x64, 0x2e, 0x68, 0x70, 0x70, 0x00
	.type		__unnamed_1,@object
	.size		__unnamed_1,(.L_0 - __unnamed_1)
__unnamed_1:
        /*0072*/ 	.byte	0x76, 0x6f, 0x69, 0x64, 0x20, 0x63, 0x75, 0x74, 0x6c, 0x61, 0x73, 0x73, 0x3a, 0x3a, 0x67, 0x65
        /* <DEDUP_REMOVED lines=179> */
        /*0bb2*/ 	.byte	0x3a, 0x3a, 0x69, 0x64, 0x65, 0x6e, 0x74, 0x69, 0x74, 0x79, 0x5d, 0x00
.L_0:


//--------------------- .nv.shared._ZN7cutlass13device_kernelINS_4gemm6kernel13GemmUniversalIN4cute5tupleIJiiiiEEENS1_10collective13CollectiveMmaINS1_34MainloopSm90TmaGmmaWarpSpecializedILi6ENS5_IJNS4_1CILi2EEENSA_ILi1EEESC_EEENS1_32KernelTmaWarpSpecializedPingpongEEENS5_IJNSA_ILi64EEENSA_ILi8EEENSA_ILi256EEEEEENS_6half_tENS5_IJlSC_lEEESK_SL_NS4_8TiledMMAINS4_8MMA_AtomIJNS4_4SM904GMMA24MMA_64x8x16_F32F16F16_SSILNSP_5MajorE0ELSR_0ELNSP_7ScaleInE1ELSS_1EEEEEENS4_6LayoutINS5_IJSC_SC_SC_EEENS5_IJNSA_ILi0EEESX_SX_EEEEENS5_IJNS4_10UnderscoreES10_S10_EEEEENS4_13SM90_TMA_LOADENS4_14ComposedLayoutINS4_7SwizzleILi3ELi4ELi3EEENS4_18smem_ptr_flag_bitsILi16EEENSV_INS5_IJSH_SG_EEENS5_IJSG_SC_EEEEEEEvNS4_8identityENS4_23SM90_TMA_LOAD_MULTICASTES1C_vS1D_EENS_8epilogue10collective6detail29Sm90TmaWarpSpecializedAdapterINS1H_15DefaultEpilogueISK_SL_SL_NS1G_6thread17LinearCombinationISK_Li1EffLNS1L_9ScaleType4KindE0ELNS_15FloatRoundStyleE2ESK_EENS1_15EpilogueDefaultEEEEEvvEEEEvNT_6ParamsE --------------------------
	.section	.nv.shared._ZN7cutlass13device_kernelINS_4gemm6kernel13GemmUniversalIN4cute5tupleIJiiiiEEENS1_10collective13CollectiveMmaINS1_34MainloopSm90TmaGmmaWarpSpecializedILi6ENS5_IJNS4_1CILi2EEENSA_ILi1EEESC_EEENS1_32KernelTmaWarpSpecializedPingpongEEENS5_IJNSA_ILi64EEENSA_ILi8EEENSA_ILi256EEEEEENS_6half_tENS5_IJlSC_lEEESK_SL_NS4_8TiledMMAINS4_8MMA_AtomIJNS4_4SM904GMMA24MMA_64x8x16_F32F16F16_SSILNSP_5MajorE0ELSR_0ELNSP_7ScaleInE1ELSS_1EEEEEENS4_6LayoutINS5_IJSC_SC_SC_EEENS5_IJNSA_ILi0EEESX_SX_EEEEENS5_IJNS4_10UnderscoreES10_S10_EEEEENS4_13SM90_TMA_LOADENS4_14ComposedLayoutINS4_7SwizzleILi3ELi4ELi3EEENS4_18smem_ptr_flag_bitsILi16EEENSV_INS5_IJSH_SG_EEENS5_IJSG_SC_EEEEEEEvNS4_8identityENS4_23SM90_TMA_LOAD_MULTICASTES1C_vS1D_EENS_8epilogue10collective6detail29Sm90TmaWarpSpecializedAdapterINS1H_15DefaultEpilogueISK_SL_SL_NS1G_6thread17LinearCombinationISK_Li1EffLNS1L_9ScaleType4KindE0ELNS_15FloatRoundStyleE2ESK_EENS1_15EpilogueDefaultEEEEEvvEEEEvNT_6ParamsE,"aw",@nobits
	.sectionflags	@""
	.align	16
	.zero		1024


//--------------------- .nv.shared.reserved.0     --------------------------
	.section	.nv.shared.reserved.0,"aw",@nobits
	.weak		__nv_reservedSMEM_offset_0_alias
	.size		__nv_reservedSMEM_offset_0_alias, 0, 0
	.other		__nv_reservedSMEM_offset_0_alias,@"STO_CUDA_RESERVED_SHARED STV_DEFAULT"
__nv_reservedSMEM_offset_0_alias:
	.zero		0


//--------------------- .nv.global                --------------------------
	.section	.nv.global,"aw",@nobits
.nv.global:
	.type		_ZN40_INTERNAL_a293c827_4_k_cu_ebefe17d_150344cute1_E,@object
	.size		_ZN40_INTERNAL_a293c827_4_k_cu_ebefe17d_150344cute1_E,(_ZN40_INTERNAL_a293c827_4_k_cu_ebefe17d_150344cuda3std3__45__cpo6cbeginE - _ZN40_INTERNAL_a293c827_4_k_cu_ebefe17d_150344cute1_E)
_ZN40_INTERNAL_a293c827_4_k_cu_ebefe17d_150344cute1_E:
	.zero		1
	.type		_ZN40_INTERNAL_a293c827_4_k_cu_ebefe17d_150344cuda3std3__45__cpo6cbeginE,@object
	.size		_ZN40_INTERNAL_a293c827_4_k_cu_ebefe17d_150344cuda3std3__45__cpo6cbeginE,(_ZN40_INTERNAL_a293c827_4_k_cu_ebefe17d_150344cuda3std3__48in_placeE - _ZN40_INTERNAL_a293c827_4_k_cu_ebefe17d_150344cuda3std3__45__cpo6cbeginE)
_ZN40_INTERNAL_a293c827_4_k_cu_ebefe17d_150344cuda3std3__45__cpo6cbeginE:
	.zero		1
	.type		_ZN40_INTERNAL_a293c827_4_k_cu_ebefe17d_150344cuda3std3__48in_placeE,@object
	.size		_ZN40_INTERNAL_a293c827_4_k_cu_ebefe17d_150344cuda3std3__48in_placeE,(_ZN40_INTERNAL_a293c827_4_k_cu_ebefe17d_150344cuda3std6ranges3__45__cpo9iter_moveE - _ZN40_INTERNAL_a293c827_4_k_cu_ebefe17d_150344cuda3std3__48in_placeE)
_ZN40_INTERNAL_a293c827_4_k_cu_ebefe17d_150344cuda3std3__48in_placeE:
	.zero		1
	.type		_ZN40_INTERNAL_a293c827_4_k_cu_ebefe17d_150344cuda3std6ranges3__45__cpo9iter_moveE,@object
	.size		_ZN40_INTERNAL_a293c827_4_k_cu_ebefe17d_150344cuda3std6ranges3__45__cpo9iter_moveE,(_ZN40_INTERNAL_a293c827_4_k_cu_ebefe17d_150344cuda3std3__45__cpo5beginE - _ZN40_INTERNAL_a293c827_4_k_cu_ebefe17d_150344cuda3std6ranges3__45__cpo9iter_moveE)
_ZN40_INTERNAL_a293c827_4_k_cu_ebefe17d_150344cuda3std6ranges3__45__cpo9iter_moveE:
	.zero		1
	.type		_ZN40_INTERNAL_a293c827_4_k_cu_ebefe17d_150344cuda3std3__45__cpo5beginE,@object
	.size		_ZN40_INTERNAL_a293c827_4_k_cu_ebefe17d_150344cuda3std3__45__cpo5beginE,(_ZN40_INTERNAL_a293c827_4_k_cu_ebefe17d_150344cuda3std3__442_GLOBAL__N__a293c827_4_k_cu_ebefe17d_150346ignoreE - _ZN40_INTERNAL_a293c827_4_k_cu_ebefe17d_150344cuda3std3__45__cpo5beginE)
_ZN40_INTERNAL_a293c827_4_k_cu_ebefe17d_150344cuda3std3__45__cpo5beginE:
	.zero		1
	.type		_ZN40_INTERNAL_a293c827_4_k_cu_ebefe17d_150344cuda3std3__442_GLOBAL__N__a293c827_4_k_cu_ebefe17d_150346ignoreE,@object
	.size		_ZN40_INTERNAL_a293c827_4_k_cu_ebefe17d_150344cuda3std3__442_GLOBAL__N__a293c827_4_k_cu_ebefe17d_150346ignoreE,(_ZN40_INTERNAL_a293c827_4_k_cu_ebefe17d_150344cute7productE - _ZN40_INTERNAL_a293c827_4_k_cu_ebefe17d_150344cuda3std3__442_GLOBAL__N__a293c827_4_k_cu_ebefe17d_150346ignoreE)
_ZN40_INTERNAL_a293c827_4_k_cu_ebefe17d_150344cuda3std3__442_GLOBAL__N__a293c827_4_k_cu_ebefe17d_150346ignoreE:
	.zero		1
	.type		_ZN40_INTERNAL_a293c827_4_k_cu_ebefe17d_150344cute7productE,@object
	.size		_ZN40_INTERNAL_a293c827_4_k_cu_ebefe17d_150344cute7productE,(_ZN40_INTERNAL_a293c827_4_k_cu_ebefe17d_150344cuda3std3__45__cpo3endE - _ZN40_INTERNAL_a293c827_4_k_cu_ebefe17d_150344cute7productE)
_ZN40_INTERNAL_a293c827_4_k_cu_ebefe17d_150344cute7productE:
	.zero		1
	.type		_ZN40_INTERNAL_a293c827_4_k_cu_ebefe17d_150344cuda3std3__45__cpo3endE,@object
	.size		_ZN40_INTERNAL_a293c827_4_k_cu_ebefe17d_150344cuda3std3__45__cpo3endE,(_ZN40_INTERNAL_a293c827_4_k_cu_ebefe17d_150344cuda3std3__419piecewise_constructE - _ZN40_INTERNAL_a293c827_4_k_cu_ebefe17d_150344cuda3std3__45__cpo3endE)
_ZN40_INTERNAL_a293c827_4_k_cu_ebefe17d_150344cuda3std3__45__cpo3endE:
	.zero		1
	.type		_ZN40_INTERNAL_a293c827_4_k_cu_ebefe17d_150344cuda3std3__419piecewise_constructE,@object
	.size		_ZN40_INTERNAL_a293c827_4_k_cu_ebefe17d_150344cuda3std3__419piecewise_constructE,(_ZN40_INTERNAL_a293c827_4_k_cu_ebefe17d_150344cuda3std3__45__cpo4cendE - _ZN40_INTERNAL_a293c827_4_k_cu_ebefe17d_150344cuda3std3__419piecewise_constructE)
_ZN40_INTERNAL_a293c827_4_k_cu_ebefe17d_150344cuda3std3__419piecewise_constructE:
	.zero		1
	.type		_ZN40_INTERNAL_a293c827_4_k_cu_ebefe17d_150344cuda3std3__45__cpo4cendE,@object
	.size		_ZN40_INTERNAL_a293c827_4_k_cu_ebefe17d_150344cuda3std3__45__cpo4cendE,(_ZN40_INTERNAL_a293c827_4_k_cu_ebefe17d_150344cuda3std6ranges3__45__cpo4swapE - _ZN40_INTERNAL_a293c827_4_k_cu_ebefe17d_150344cuda3std3__45__cpo4cendE)
_ZN40_INTERNAL_a293c827_4_k_cu_ebefe17d_150344cuda3std3__45__cpo4cendE:
	.zero		1
	.type		_ZN40_INTERNAL_a293c827_4_k_cu_ebefe17d_150344cuda3std6ranges3__45__cpo4swapE,@object
	.size		_ZN40_INTERNAL_a293c827_4_k_cu_ebefe17d_150344cuda3std6ranges3__45__cpo4swapE,(.L_8 - _ZN40_INTERNAL_a293c827_4_k_cu_ebefe17d_150344cuda3std6ranges3__45__cpo4swapE)
_ZN40_INTERNAL_a293c827_4_k_cu_ebefe17d_150344cuda3std6ranges3__45__cpo4swapE:
	.zero		1
.L_8:


//--------------------- .nv.constant0._ZN7cutlass13device_kernelINS_4gemm6kernel13GemmUniversalIN4cute5tupleIJiiiiEEENS1_10collective13CollectiveMmaINS1_34MainloopSm90TmaGmmaWarpSpecializedILi6ENS5_IJNS4_1CILi2EEENSA_ILi1EEESC_EEENS1_32KernelTmaWarpSpecializedPingpongEEENS5_IJNSA_ILi64EEENSA_ILi8EEENSA_ILi256EEEEEENS_6half_tENS5_IJlSC_lEEESK_SL_NS4_8TiledMMAINS4_8MMA_AtomIJNS4_4SM904GMMA24MMA_64x8x16_F32F16F16_SSILNSP_5MajorE0ELSR_0ELNSP_7ScaleInE1ELSS_1EEEEEENS4_6LayoutINS5_IJSC_SC_SC_EEENS5_IJNSA_ILi0EEESX_SX_EEEEENS5_IJNS4_10UnderscoreES10_S10_EEEEENS4_13SM90_TMA_LOADENS4_14ComposedLayoutINS4_7SwizzleILi3ELi4ELi3EEENS4_18smem_ptr_flag_bitsILi16EEENSV_INS5_IJSH_SG_EEENS5_IJSG_SC_EEEEEEEvNS4_8identityENS4_23SM90_TMA_LOAD_MULTICASTES1C_vS1D_EENS_8epilogue10collective6detail29Sm90TmaWarpSpecializedAdapterINS1H_15DefaultEpilogueISK_SL_SL_NS1G_6thread17LinearCombinationISK_Li1EffLNS1L_9ScaleType4KindE0ELNS_15FloatRoundStyleE2ESK_EENS1_15EpilogueDefaultEEEEEvvEEEEvNT_6ParamsE --------------------------
	.section	.nv.constant0._ZN7cutlass13device_kernelINS_4gemm6kernel13GemmUniversalIN4cute5tupleIJiiiiEEENS1_10collective13CollectiveMmaINS1_34MainloopSm90TmaGmmaWarpSpecializedILi6ENS5_IJNS4_1CILi2EEENSA_ILi1EEESC_EEENS1_32KernelTmaWarpSpecializedPingpongEEENS5_IJNSA_ILi64EEENSA_ILi8EEENSA_ILi256EEEEEENS_6half_tENS5_IJlSC_lEEESK_SL_NS4_8TiledMMAINS4_8MMA_AtomIJNS4_4SM904GMMA24MMA_64x8x16_F32F16F16_SSILNSP_5MajorE0ELSR_0ELNSP_7ScaleInE1ELSS_1EEEEEENS4_6LayoutINS5_IJSC_SC_SC_EEENS5_IJNSA_ILi0EEESX_SX_EEEEENS5_IJNS4_10UnderscoreES10_S10_EEEEENS4_13SM90_TMA_LOADENS4_14ComposedLayoutINS4_7SwizzleILi3ELi4ELi3EEENS4_18smem_ptr_flag_bitsILi16EEENSV_INS5_IJSH_SG_EEENS5_IJSG_SC_EEEEEEEvNS4_8identityENS4_23SM90_TMA_LOAD_MULTICASTES1C_vS1D_EENS_8epilogue10collective6detail29Sm90TmaWarpSpecializedAdapterINS1H_15DefaultEpilogueISK_SL_SL_NS1G_6thread17LinearCombinationISK_Li1EffLNS1L_9ScaleType4KindE0ELNS_15FloatRoundStyleE2ESK_EENS1_15EpilogueDefaultEEEEEvvEEEEvNT_6ParamsE,"a",@progbits
	.sectionflags	@""
	.align	4
.nv.constant0._ZN7cutlass13device_kernelINS_4gemm6kernel13GemmUniversalIN4cute5tupleIJiiiiEEENS1_10collective13CollectiveMmaINS1_34MainloopSm90TmaGmmaWarpSpecializedILi6ENS5_IJNS4_1CILi2EEENSA_ILi1EEESC_EEENS1_32KernelTmaWarpSpecializedPingpongEEENS5_IJNSA_ILi64EEENSA_ILi8EEENSA_ILi256EEEEEENS_6half_tENS5_IJlSC_lEEESK_SL_NS4_8TiledMMAINS4_8MMA_AtomIJNS4_4SM904GMMA24MMA_64x8x16_F32F16F16_SSILNSP_5MajorE0ELSR_0ELNSP_7ScaleInE1ELSS_1EEEEEENS4_6LayoutINS5_IJSC_SC_SC_EEENS5_IJNSA_ILi0EEESX_SX_EEEEENS5_IJNS4_10UnderscoreES10_S10_EEEEENS4_13SM90_TMA_LOADENS4_14ComposedLayoutINS4_7SwizzleILi3ELi4ELi3EEENS4_18smem_ptr_flag_bitsILi16EEENSV_INS5_IJSH_SG_EEENS5_IJSG_SC_EEEEEEEvNS4_8identityENS4_23SM90_TMA_LOAD_MULTICASTES1C_vS1D_EENS_8epilogue10collective6detail29Sm90TmaWarpSpecializedAdapterINS1H_15DefaultEpilogueISK_SL_SL_NS1G_6thread17LinearCombinationISK_Li1EffLNS1L_9ScaleType4KindE0ELNS_15FloatRoundStyleE2ESK_EENS1_15EpilogueDefaultEEEEEvvEEEEvNT_6ParamsE:
	.zero		1664


//--------------------- SYMBOLS --------------------------

	.type		.nv.reservedSmem.offset0,@object
	.size		.nv.reservedSmem.offset0,0x4
	.type		__assertfail,@function
